//
// Generated by NVIDIA NVVM Compiler
//
// Compiler Build ID: CL-36424714
// Cuda compilation tools, release 13.0, V13.0.88
// Based on NVVM 20.0.0
//

.version 9.0
.target sm_100
.address_size 64

	// .globl	_Z20needle_cuda_shared_1PiS_S_iiii
// _ZZ20needle_cuda_shared_1PiS_S_iiiiE4temp has been demoted
// _ZZ20needle_cuda_shared_1PiS_S_iiiiE3ref has been demoted
// _ZZ20needle_cuda_shared_2PiS_S_iiiiE4temp has been demoted
// _ZZ20needle_cuda_shared_2PiS_S_iiiiE3ref has been demoted

.visible .entry _Z20needle_cuda_shared_1PiS_S_iiii(
	.param .u64 .ptr .align 1 _Z20needle_cuda_shared_1PiS_S_iiii_param_0,
	.param .u64 .ptr .align 1 _Z20needle_cuda_shared_1PiS_S_iiii_param_1,
	.param .u64 .ptr .align 1 _Z20needle_cuda_shared_1PiS_S_iiii_param_2,
	.param .u32 _Z20needle_cuda_shared_1PiS_S_iiii_param_3,
	.param .u32 _Z20needle_cuda_shared_1PiS_S_iiii_param_4,
	.param .u32 _Z20needle_cuda_shared_1PiS_S_iiii_param_5,
	.param .u32 _Z20needle_cuda_shared_1PiS_S_iiii_param_6
)
{
	.reg .pred 	%p<33>;
	.reg .b32 	%r<400>;
	.reg .b64 	%rd<69>;
	// demoted variable
	.shared .align 4 .b8 _ZZ20needle_cuda_shared_1PiS_S_iiiiE4temp[1156];
	// demoted variable
	.shared .align 4 .b8 _ZZ20needle_cuda_shared_1PiS_S_iiiiE3ref[1024];
	ld.param.u64 	%rd14, [_Z20needle_cuda_shared_1PiS_S_iiii_param_0];
	ld.param.u32 	%r10, [_Z20needle_cuda_shared_1PiS_S_iiii_param_3];
	ld.param.u32 	%r12, [_Z20needle_cuda_shared_1PiS_S_iiii_param_5];
	mov.u32 	%r13, %ctaid.x;
	mov.u32 	%r1, %tid.x;
	not.b32 	%r14, %r13;
	add.s32 	%r15, %r12, %r14;
	mul.lo.s32 	%r16, %r10, %r15;
	shl.b32 	%r17, %r16, 4;
	shl.b32 	%r18, %r13, 4;
	add.s32 	%r2, %r17, %r18;
	add.s32 	%r19, %r2, %r1;
	shl.b32 	%r20, %r1, 2;
	mov.u32 	%r21, _ZZ20needle_cuda_shared_1PiS_S_iiiiE3ref;
	add.s32 	%r3, %r21, %r20;
	cvta.to.global.u64 	%rd15, %rd14;
	cvt.s64.s32 	%rd16, %r19;
	cvt.s64.s32 	%rd17, %r10;
	add.s64 	%rd18, %rd17, %rd16;
	shl.b64 	%rd19, %rd18, 2;
	add.s64 	%rd20, %rd15, %rd19;
	ld.global.u32 	%r22, [%rd20+4];
	st.shared.u32 	[%r3], %r22;
	mul.wide.s32 	%rd21, %r10, 4;
	add.s64 	%rd22, %rd20, %rd21;
	ld.global.u32 	%r23, [%rd22+4];
	st.shared.u32 	[%r3+64], %r23;
	shl.b32 	%r24, %r10, 1;
	mul.wide.s32 	%rd23, %r24, 4;
	add.s64 	%rd24, %rd20, %rd23;
	ld.global.u32 	%r25, [%rd24+4];
	st.shared.u32 	[%r3+128], %r25;
	mul.lo.s32 	%r26, %r10, 3;
	mul.wide.s32 	%rd1, %r26, 4;
	add.s64 	%rd25, %rd20, %rd1;
	ld.global.u32 	%r27, [%rd25+4];
	st.shared.u32 	[%r3+192], %r27;
	shl.b32 	%r28, %r10, 2;
	mul.wide.s32 	%rd26, %r28, 4;
	add.s64 	%rd27, %rd20, %rd26;
	ld.global.u32 	%r29, [%rd27+4];
	st.shared.u32 	[%r3+256], %r29;
	mul.lo.s32 	%r30, %r10, 5;
	mul.wide.s32 	%rd28, %r30, 4;
	add.s64 	%rd29, %rd20, %rd28;
	ld.global.u32 	%r31, [%rd29+4];
	st.shared.u32 	[%r3+320], %r31;
	mul.lo.s32 	%r32, %r10, 6;
	mul.wide.s32 	%rd2, %r32, 4;
	add.s64 	%rd30, %rd20, %rd2;
	ld.global.u32 	%r33, [%rd30+4];
	st.shared.u32 	[%r3+384], %r33;
	mul.lo.s32 	%r34, %r10, 7;
	mul.wide.s32 	%rd3, %r34, 4;
	add.s64 	%rd31, %rd20, %rd3;
	ld.global.u32 	%r35, [%rd31+4];
	st.shared.u32 	[%r3+448], %r35;
	shl.b32 	%r36, %r10, 3;
	mul.wide.s32 	%rd4, %r36, 4;
	add.s64 	%rd32, %rd20, %rd4;
	ld.global.u32 	%r37, [%rd32+4];
	st.shared.u32 	[%r3+512], %r37;
	mul.lo.s32 	%r38, %r10, 9;
	mul.wide.s32 	%rd5, %r38, 4;
	add.s64 	%rd33, %rd20, %rd5;
	ld.global.u32 	%r39, [%rd33+4];
	st.shared.u32 	[%r3+576], %r39;
	mul.lo.s32 	%r40, %r10, 10;
	mul.wide.s32 	%rd6, %r40, 4;
	add.s64 	%rd34, %rd20, %rd6;
	ld.global.u32 	%r41, [%rd34+4];
	st.shared.u32 	[%r3+640], %r41;
	mul.lo.s32 	%r42, %r10, 11;
	mul.wide.s32 	%rd7, %r42, 4;
	add.s64 	%rd35, %rd20, %rd7;
	ld.global.u32 	%r43, [%rd35+4];
	st.shared.u32 	[%r3+704], %r43;
	mul.lo.s32 	%r44, %r10, 12;
	mul.wide.s32 	%rd8, %r44, 4;
	add.s64 	%rd36, %rd20, %rd8;
	ld.global.u32 	%r45, [%rd36+4];
	st.shared.u32 	[%r3+768], %r45;
	mul.lo.s32 	%r46, %r10, 13;
	mul.wide.s32 	%rd9, %r46, 4;
	add.s64 	%rd37, %rd20, %rd9;
	ld.global.u32 	%r47, [%rd37+4];
	st.shared.u32 	[%r3+832], %r47;
	mul.lo.s32 	%r48, %r10, 14;
	mul.wide.s32 	%rd10, %r48, 4;
	add.s64 	%rd38, %rd20, %rd10;
	ld.global.u32 	%r49, [%rd38+4];
	st.shared.u32 	[%r3+896], %r49;
	mul.lo.s32 	%r50, %r10, 15;
	mul.wide.s32 	%rd11, %r50, 4;
	add.s64 	%rd39, %rd20, %rd11;
	ld.global.u32 	%r51, [%rd39+4];
	st.shared.u32 	[%r3+960], %r51;
	bar.sync 	0;
	setp.ne.s32 	%p1, %r1, 0;
	@%p1 bra 	$L__BB0_2;
	ld.param.u64 	%rd67, [_Z20needle_cuda_shared_1PiS_S_iiii_param_1];
	cvta.to.global.u64 	%rd40, %rd67;
	mul.wide.s32 	%rd41, %r2, 4;
	add.s64 	%rd42, %rd40, %rd41;
	ld.global.u32 	%r52, [%rd42];
	st.shared.u32 	[_ZZ20needle_cuda_shared_1PiS_S_iiiiE4temp], %r52;
$L__BB0_2:
	ld.param.u32 	%r367, [_Z20needle_cuda_shared_1PiS_S_iiii_param_3];
	ld.param.u64 	%rd68, [_Z20needle_cuda_shared_1PiS_S_iiii_param_1];
	mad.lo.s32 	%r53, %r367, %r1, %r367;
	add.s32 	%r54, %r53, %r2;
	cvta.to.global.u64 	%rd43, %rd68;
	mul.wide.s32 	%rd44, %r54, 4;
	add.s64 	%rd45, %rd43, %rd44;
	ld.global.u32 	%r55, [%rd45];
	mov.u32 	%r56, _ZZ20needle_cuda_shared_1PiS_S_iiiiE4temp;
	mad.lo.s32 	%r57, %r1, 68, %r56;
	st.shared.u32 	[%r57+68], %r55;
	bar.sync 	0;
	mul.wide.s32 	%rd46, %r19, 4;
	add.s64 	%rd12, %rd43, %rd46;
	ld.global.u32 	%r59, [%rd12+4];
	shl.b32 	%r60, %r1, 6;
	sub.s32 	%r4, %r57, %r60;
	st.shared.u32 	[%r4+4], %r59;
	bar.sync 	0;
	@%p1 bra 	$L__BB0_4;
	ld.param.u32 	%r369, [_Z20needle_cuda_shared_1PiS_S_iiii_param_4];
	ld.shared.u32 	%r61, [_ZZ20needle_cuda_shared_1PiS_S_iiiiE4temp];
	ld.shared.u32 	%r62, [%r3];
	add.s32 	%r63, %r62, %r61;
	ld.shared.u32 	%r64, [_ZZ20needle_cuda_shared_1PiS_S_iiiiE4temp+68];
	sub.s32 	%r65, %r64, %r369;
	ld.shared.u32 	%r66, [%r4+4];
	sub.s32 	%r67, %r66, %r369;
	max.s32 	%r68, %r63, %r65;
	max.s32 	%r69, %r68, %r67;
	st.shared.u32 	[%r4+72], %r69;
$L__BB0_4:
	bar.sync 	0;
	setp.gt.u32 	%p3, %r1, 1;
	neg.s32 	%r70, %r1;
	mov.u32 	%r71, _ZZ20needle_cuda_shared_1PiS_S_iiiiE4temp;
	mad.lo.s32 	%r5, %r70, 68, %r71;
	shl.b32 	%r72, %r1, 2;
	add.s32 	%r6, %r5, %r72;
	shl.b32 	%r73, %r1, 6;
	sub.s32 	%r7, %r3, %r73;
	@%p3 bra 	$L__BB0_6;
	ld.param.u32 	%r370, [_Z20needle_cuda_shared_1PiS_S_iiii_param_4];
	ld.shared.u32 	%r74, [%r6+68];
	ld.shared.u32 	%r75, [%r7+64];
	add.s32 	%r76, %r75, %r74;
	ld.shared.u32 	%r77, [%r6+136];
	sub.s32 	%r78, %r77, %r370;
	ld.shared.u32 	%r79, [%r6+72];
	sub.s32 	%r80, %r79, %r370;
	max.s32 	%r81, %r76, %r78;
	max.s32 	%r82, %r81, %r80;
	st.shared.u32 	[%r6+140], %r82;
$L__BB0_6:
	bar.sync 	0;
	setp.gt.u32 	%p4, %r1, 2;
	@%p4 bra 	$L__BB0_8;
	ld.param.u32 	%r371, [_Z20needle_cuda_shared_1PiS_S_iiii_param_4];
	ld.shared.u32 	%r83, [%r6+136];
	ld.shared.u32 	%r84, [%r7+128];
	add.s32 	%r85, %r84, %r83;
	ld.shared.u32 	%r86, [%r6+204];
	sub.s32 	%r87, %r86, %r371;
	ld.shared.u32 	%r88, [%r6+140];
	sub.s32 	%r89, %r88, %r371;
	max.s32 	%r90, %r85, %r87;
	max.s32 	%r91, %r90, %r89;
	st.shared.u32 	[%r6+208], %r91;
$L__BB0_8:
	bar.sync 	0;
	setp.gt.u32 	%p5, %r1, 3;
	@%p5 bra 	$L__BB0_10;
	ld.param.u32 	%r372, [_Z20needle_cuda_shared_1PiS_S_iiii_param_4];
	ld.shared.u32 	%r92, [%r6+204];
	ld.shared.u32 	%r93, [%r7+192];
	add.s32 	%r94, %r93, %r92;
	ld.shared.u32 	%r95, [%r6+272];
	sub.s32 	%r96, %r95, %r372;
	ld.shared.u32 	%r97, [%r6+208];
	sub.s32 	%r98, %r97, %r372;
	max.s32 	%r99, %r94, %r96;
	max.s32 	%r100, %r99, %r98;
	st.shared.u32 	[%r6+276], %r100;
$L__BB0_10:
	bar.sync 	0;
	setp.gt.u32 	%p6, %r1, 4;
	@%p6 bra 	$L__BB0_12;
	ld.param.u32 	%r373, [_Z20needle_cuda_shared_1PiS_S_iiii_param_4];
	ld.shared.u32 	%r101, [%r6+272];
	ld.shared.u32 	%r102, [%r7+256];
	add.s32 	%r103, %r102, %r101;
	ld.shared.u32 	%r104, [%r6+340];
	sub.s32 	%r105, %r104, %r373;
	ld.shared.u32 	%r106, [%r6+276];
	sub.s32 	%r107, %r106, %r373;
	max.s32 	%r108, %r103, %r105;
	max.s32 	%r109, %r108, %r107;
	st.shared.u32 	[%r6+344], %r109;
$L__BB0_12:
	bar.sync 	0;
	setp.gt.u32 	%p7, %r1, 5;
	@%p7 bra 	$L__BB0_14;
	ld.param.u32 	%r374, [_Z20needle_cuda_shared_1PiS_S_iiii_param_4];
	ld.shared.u32 	%r110, [%r6+340];
	ld.shared.u32 	%r111, [%r7+320];
	add.s32 	%r112, %r111, %r110;
	ld.shared.u32 	%r113, [%r6+408];
	sub.s32 	%r114, %r113, %r374;
	ld.shared.u32 	%r115, [%r6+344];
	sub.s32 	%r116, %r115, %r374;
	max.s32 	%r117, %r112, %r114;
	max.s32 	%r118, %r117, %r116;
	st.shared.u32 	[%r6+412], %r118;
$L__BB0_14:
	bar.sync 	0;
	setp.gt.u32 	%p8, %r1, 6;
	@%p8 bra 	$L__BB0_16;
	ld.param.u32 	%r375, [_Z20needle_cuda_shared_1PiS_S_iiii_param_4];
	ld.shared.u32 	%r119, [%r6+408];
	ld.shared.u32 	%r120, [%r7+384];
	add.s32 	%r121, %r120, %r119;
	ld.shared.u32 	%r122, [%r6+476];
	sub.s32 	%r123, %r122, %r375;
	ld.shared.u32 	%r124, [%r6+412];
	sub.s32 	%r125, %r124, %r375;
	max.s32 	%r126, %r121, %r123;
	max.s32 	%r127, %r126, %r125;
	st.shared.u32 	[%r6+480], %r127;
$L__BB0_16:
	bar.sync 	0;
	setp.gt.u32 	%p9, %r1, 7;
	@%p9 bra 	$L__BB0_18;
	ld.param.u32 	%r376, [_Z20needle_cuda_shared_1PiS_S_iiii_param_4];
	ld.shared.u32 	%r128, [%r6+476];
	ld.shared.u32 	%r129, [%r7+448];
	add.s32 	%r130, %r129, %r128;
	ld.shared.u32 	%r131, [%r6+544];
	sub.s32 	%r132, %r131, %r376;
	ld.shared.u32 	%r133, [%r6+480];
	sub.s32 	%r134, %r133, %r376;
	max.s32 	%r135, %r130, %r132;
	max.s32 	%r136, %r135, %r134;
	st.shared.u32 	[%r6+548], %r136;
$L__BB0_18:
	bar.sync 	0;
	setp.gt.u32 	%p10, %r1, 8;
	@%p10 bra 	$L__BB0_20;
	ld.param.u32 	%r377, [_Z20needle_cuda_shared_1PiS_S_iiii_param_4];
	ld.shared.u32 	%r137, [%r6+544];
	ld.shared.u32 	%r138, [%r7+512];
	add.s32 	%r139, %r138, %r137;
	ld.shared.u32 	%r140, [%r6+612];
	sub.s32 	%r141, %r140, %r377;
	ld.shared.u32 	%r142, [%r6+548];
	sub.s32 	%r143, %r142, %r377;
	max.s32 	%r144, %r139, %r141;
	max.s32 	%r145, %r144, %r143;
	st.shared.u32 	[%r6+616], %r145;
$L__BB0_20:
	bar.sync 	0;
	setp.gt.u32 	%p11, %r1, 9;
	@%p11 bra 	$L__BB0_22;
	ld.param.u32 	%r378, [_Z20needle_cuda_shared_1PiS_S_iiii_param_4];
	ld.shared.u32 	%r146, [%r6+612];
	ld.shared.u32 	%r147, [%r7+576];
	add.s32 	%r148, %r147, %r146;
	ld.shared.u32 	%r149, [%r6+680];
	sub.s32 	%r150, %r149, %r378;
	ld.shared.u32 	%r151, [%r6+616];
	sub.s32 	%r152, %r151, %r378;
	max.s32 	%r153, %r148, %r150;
	max.s32 	%r154, %r153, %r152;
	st.shared.u32 	[%r6+684], %r154;
$L__BB0_22:
	bar.sync 	0;
	setp.gt.u32 	%p12, %r1, 10;
	@%p12 bra 	$L__BB0_24;
	ld.param.u32 	%r379, [_Z20needle_cuda_shared_1PiS_S_iiii_param_4];
	ld.shared.u32 	%r155, [%r6+680];
	ld.shared.u32 	%r156, [%r7+640];
	add.s32 	%r157, %r156, %r155;
	ld.shared.u32 	%r158, [%r6+748];
	sub.s32 	%r159, %r158, %r379;
	ld.shared.u32 	%r160, [%r6+684];
	sub.s32 	%r161, %r160, %r379;
	max.s32 	%r162, %r157, %r159;
	max.s32 	%r163, %r162, %r161;
	st.shared.u32 	[%r6+752], %r163;
$L__BB0_24:
	bar.sync 	0;
	setp.gt.u32 	%p13, %r1, 11;
	@%p13 bra 	$L__BB0_26;
	ld.param.u32 	%r380, [_Z20needle_cuda_shared_1PiS_S_iiii_param_4];
	ld.shared.u32 	%r164, [%r6+748];
	ld.shared.u32 	%r165, [%r7+704];
	add.s32 	%r166, %r165, %r164;
	ld.shared.u32 	%r167, [%r6+816];
	sub.s32 	%r168, %r167, %r380;
	ld.shared.u32 	%r169, [%r6+752];
	sub.s32 	%r170, %r169, %r380;
	max.s32 	%r171, %r166, %r168;
	max.s32 	%r172, %r171, %r170;
	st.shared.u32 	[%r6+820], %r172;
$L__BB0_26:
	bar.sync 	0;
	setp.gt.u32 	%p14, %r1, 12;
	@%p14 bra 	$L__BB0_28;
	ld.param.u32 	%r381, [_Z20needle_cuda_shared_1PiS_S_iiii_param_4];
	ld.shared.u32 	%r173, [%r6+816];
	ld.shared.u32 	%r174, [%r7+768];
	add.s32 	%r175, %r174, %r173;
	ld.shared.u32 	%r176, [%r6+884];
	sub.s32 	%r177, %r176, %r381;
	ld.shared.u32 	%r178, [%r6+820];
	sub.s32 	%r179, %r178, %r381;
	max.s32 	%r180, %r175, %r177;
	max.s32 	%r181, %r180, %r179;
	st.shared.u32 	[%r6+888], %r181;
$L__BB0_28:
	bar.sync 	0;
	setp.gt.u32 	%p15, %r1, 13;
	@%p15 bra 	$L__BB0_30;
	ld.param.u32 	%r382, [_Z20needle_cuda_shared_1PiS_S_iiii_param_4];
	ld.shared.u32 	%r182, [%r6+884];
	ld.shared.u32 	%r183, [%r7+832];
	add.s32 	%r184, %r183, %r182;
	ld.shared.u32 	%r185, [%r6+952];
	sub.s32 	%r186, %r185, %r382;
	ld.shared.u32 	%r187, [%r6+888];
	sub.s32 	%r188, %r187, %r382;
	max.s32 	%r189, %r184, %r186;
	max.s32 	%r190, %r189, %r188;
	st.shared.u32 	[%r6+956], %r190;
$L__BB0_30:
	bar.sync 	0;
	setp.gt.u32 	%p16, %r1, 14;
	@%p16 bra 	$L__BB0_32;
	ld.param.u32 	%r383, [_Z20needle_cuda_shared_1PiS_S_iiii_param_4];
	ld.shared.u32 	%r191, [%r6+952];
	ld.shared.u32 	%r192, [%r7+896];
	add.s32 	%r193, %r192, %r191;
	ld.shared.u32 	%r194, [%r6+1020];
	sub.s32 	%r195, %r194, %r383;
	ld.shared.u32 	%r196, [%r6+956];
	sub.s32 	%r197, %r196, %r383;
	max.s32 	%r198, %r193, %r195;
	max.s32 	%r199, %r198, %r197;
	st.shared.u32 	[%r6+1024], %r199;
$L__BB0_32:
	bar.sync 	0;
	setp.gt.u32 	%p17, %r1, 15;
	@%p17 bra 	$L__BB0_34;
	ld.param.u32 	%r384, [_Z20needle_cuda_shared_1PiS_S_iiii_param_4];
	ld.shared.u32 	%r200, [%r6+1020];
	ld.shared.u32 	%r201, [%r7+960];
	add.s32 	%r202, %r201, %r200;
	ld.shared.u32 	%r203, [%r6+1088];
	sub.s32 	%r204, %r203, %r384;
	ld.shared.u32 	%r205, [%r6+1024];
	sub.s32 	%r206, %r205, %r384;
	max.s32 	%r207, %r202, %r204;
	max.s32 	%r208, %r207, %r206;
	st.shared.u32 	[%r6+1092], %r208;
$L__BB0_34:
	bar.sync 	0;
	shl.b32 	%r209, %r1, 6;
	mov.u32 	%r210, _ZZ20needle_cuda_shared_1PiS_S_iiiiE3ref;
	sub.s32 	%r8, %r210, %r209;
	shl.b32 	%r211, %r1, 2;
	add.s32 	%r212, %r8, %r211;
	add.s32 	%r9, %r212, 960;
	@%p16 bra 	$L__BB0_36;
	ld.param.u32 	%r385, [_Z20needle_cuda_shared_1PiS_S_iiii_param_4];
	ld.shared.u32 	%r213, [%r6+1024];
	ld.shared.u32 	%r214, [%r9+4];
	add.s32 	%r215, %r214, %r213;
	ld.shared.u32 	%r216, [%r6+1092];
	sub.s32 	%r217, %r216, %r385;
	ld.shared.u32 	%r218, [%r6+1028];
	sub.s32 	%r219, %r218, %r385;
	max.s32 	%r220, %r215, %r217;
	max.s32 	%r221, %r220, %r219;
	st.shared.u32 	[%r6+1096], %r221;
$L__BB0_36:
	bar.sync 	0;
	@%p15 bra 	$L__BB0_38;
	ld.param.u32 	%r386, [_Z20needle_cuda_shared_1PiS_S_iiii_param_4];
	ld.shared.u32 	%r222, [%r6+1028];
	ld.shared.u32 	%r223, [%r9+8];
	add.s32 	%r224, %r223, %r222;
	ld.shared.u32 	%r225, [%r6+1096];
	sub.s32 	%r226, %r225, %r386;
	ld.shared.u32 	%r227, [%r6+1032];
	sub.s32 	%r228, %r227, %r386;
	max.s32 	%r229, %r224, %r226;
	max.s32 	%r230, %r229, %r228;
	st.shared.u32 	[%r6+1100], %r230;
$L__BB0_38:
	bar.sync 	0;
	@%p14 bra 	$L__BB0_40;
	ld.param.u32 	%r387, [_Z20needle_cuda_shared_1PiS_S_iiii_param_4];
	ld.shared.u32 	%r231, [%r6+1032];
	ld.shared.u32 	%r232, [%r9+12];
	add.s32 	%r233, %r232, %r231;
	ld.shared.u32 	%r234, [%r6+1100];
	sub.s32 	%r235, %r234, %r387;
	ld.shared.u32 	%r236, [%r6+1036];
	sub.s32 	%r237, %r236, %r387;
	max.s32 	%r238, %r233, %r235;
	max.s32 	%r239, %r238, %r237;
	st.shared.u32 	[%r6+1104], %r239;
$L__BB0_40:
	bar.sync 	0;
	@%p13 bra 	$L__BB0_42;
	ld.param.u32 	%r388, [_Z20needle_cuda_shared_1PiS_S_iiii_param_4];
	ld.shared.u32 	%r240, [%r6+1036];
	ld.shared.u32 	%r241, [%r9+16];
	add.s32 	%r242, %r241, %r240;
	ld.shared.u32 	%r243, [%r6+1104];
	sub.s32 	%r244, %r243, %r388;
	ld.shared.u32 	%r245, [%r6+1040];
	sub.s32 	%r246, %r245, %r388;
	max.s32 	%r247, %r242, %r244;
	max.s32 	%r248, %r247, %r246;
	st.shared.u32 	[%r6+1108], %r248;
$L__BB0_42:
	bar.sync 	0;
	@%p12 bra 	$L__BB0_44;
	ld.param.u32 	%r389, [_Z20needle_cuda_shared_1PiS_S_iiii_param_4];
	ld.shared.u32 	%r249, [%r6+1040];
	ld.shared.u32 	%r250, [%r9+20];
	add.s32 	%r251, %r250, %r249;
	ld.shared.u32 	%r252, [%r6+1108];
	sub.s32 	%r253, %r252, %r389;
	ld.shared.u32 	%r254, [%r6+1044];
	sub.s32 	%r255, %r254, %r389;
	max.s32 	%r256, %r251, %r253;
	max.s32 	%r257, %r256, %r255;
	st.shared.u32 	[%r6+1112], %r257;
$L__BB0_44:
	bar.sync 	0;
	@%p11 bra 	$L__BB0_46;
	ld.param.u32 	%r390, [_Z20needle_cuda_shared_1PiS_S_iiii_param_4];
	ld.shared.u32 	%r258, [%r6+1044];
	ld.shared.u32 	%r259, [%r9+24];
	add.s32 	%r260, %r259, %r258;
	ld.shared.u32 	%r261, [%r6+1112];
	sub.s32 	%r262, %r261, %r390;
	ld.shared.u32 	%r263, [%r6+1048];
	sub.s32 	%r264, %r263, %r390;
	max.s32 	%r265, %r260, %r262;
	max.s32 	%r266, %r265, %r264;
	st.shared.u32 	[%r6+1116], %r266;
$L__BB0_46:
	setp.gt.u32 	%p24, %r1, 8;
	bar.sync 	0;
	@%p24 bra 	$L__BB0_48;
	ld.param.u32 	%r391, [_Z20needle_cuda_shared_1PiS_S_iiii_param_4];
	ld.shared.u32 	%r267, [%r6+1048];
	ld.shared.u32 	%r268, [%r9+28];
	add.s32 	%r269, %r268, %r267;
	ld.shared.u32 	%r270, [%r6+1116];
	sub.s32 	%r271, %r270, %r391;
	ld.shared.u32 	%r272, [%r6+1052];
	sub.s32 	%r273, %r272, %r391;
	max.s32 	%r274, %r269, %r271;
	max.s32 	%r275, %r274, %r273;
	st.shared.u32 	[%r6+1120], %r275;
$L__BB0_48:
	setp.gt.u32 	%p25, %r1, 7;
	bar.sync 	0;
	@%p25 bra 	$L__BB0_50;
	ld.param.u32 	%r392, [_Z20needle_cuda_shared_1PiS_S_iiii_param_4];
	ld.shared.u32 	%r276, [%r6+1052];
	ld.shared.u32 	%r277, [%r9+32];
	add.s32 	%r278, %r277, %r276;
	ld.shared.u32 	%r279, [%r6+1120];
	sub.s32 	%r280, %r279, %r392;
	ld.shared.u32 	%r281, [%r6+1056];
	sub.s32 	%r282, %r281, %r392;
	max.s32 	%r283, %r278, %r280;
	max.s32 	%r284, %r283, %r282;
	st.shared.u32 	[%r6+1124], %r284;
$L__BB0_50:
	setp.gt.u32 	%p26, %r1, 6;
	bar.sync 	0;
	@%p26 bra 	$L__BB0_52;
	ld.param.u32 	%r393, [_Z20needle_cuda_shared_1PiS_S_iiii_param_4];
	ld.shared.u32 	%r285, [%r6+1056];
	ld.shared.u32 	%r286, [%r9+36];
	add.s32 	%r287, %r286, %r285;
	ld.shared.u32 	%r288, [%r6+1124];
	sub.s32 	%r289, %r288, %r393;
	ld.shared.u32 	%r290, [%r6+1060];
	sub.s32 	%r291, %r290, %r393;
	max.s32 	%r292, %r287, %r289;
	max.s32 	%r293, %r292, %r291;
	st.shared.u32 	[%r6+1128], %r293;
$L__BB0_52:
	setp.gt.u32 	%p27, %r1, 5;
	bar.sync 	0;
	@%p27 bra 	$L__BB0_54;
	ld.param.u32 	%r394, [_Z20needle_cuda_shared_1PiS_S_iiii_param_4];
	ld.shared.u32 	%r294, [%r6+1060];
	ld.shared.u32 	%r295, [%r9+40];
	add.s32 	%r296, %r295, %r294;
	ld.shared.u32 	%r297, [%r6+1128];
	sub.s32 	%r298, %r297, %r394;
	ld.shared.u32 	%r299, [%r6+1064];
	sub.s32 	%r300, %r299, %r394;
	max.s32 	%r301, %r296, %r298;
	max.s32 	%r302, %r301, %r300;
	st.shared.u32 	[%r6+1132], %r302;
$L__BB0_54:
	setp.gt.u32 	%p28, %r1, 4;
	bar.sync 	0;
	@%p28 bra 	$L__BB0_56;
	ld.param.u32 	%r395, [_Z20needle_cuda_shared_1PiS_S_iiii_param_4];
	ld.shared.u32 	%r303, [%r6+1064];
	ld.shared.u32 	%r304, [%r9+44];
	add.s32 	%r305, %r304, %r303;
	ld.shared.u32 	%r306, [%r6+1132];
	sub.s32 	%r307, %r306, %r395;
	ld.shared.u32 	%r308, [%r6+1068];
	sub.s32 	%r309, %r308, %r395;
	max.s32 	%r310, %r305, %r307;
	max.s32 	%r311, %r310, %r309;
	st.shared.u32 	[%r6+1136], %r311;
$L__BB0_56:
	setp.gt.u32 	%p29, %r1, 3;
	bar.sync 	0;
	@%p29 bra 	$L__BB0_58;
	ld.param.u32 	%r396, [_Z20needle_cuda_shared_1PiS_S_iiii_param_4];
	ld.shared.u32 	%r312, [%r6+1068];
	ld.shared.u32 	%r313, [%r9+48];
	add.s32 	%r314, %r313, %r312;
	ld.shared.u32 	%r315, [%r6+1136];
	sub.s32 	%r316, %r315, %r396;
	ld.shared.u32 	%r317, [%r6+1072];
	sub.s32 	%r318, %r317, %r396;
	max.s32 	%r319, %r314, %r316;
	max.s32 	%r320, %r319, %r318;
	st.shared.u32 	[%r6+1140], %r320;
$L__BB0_58:
	setp.gt.u32 	%p30, %r1, 2;
	bar.sync 	0;
	@%p30 bra 	$L__BB0_60;
	ld.param.u32 	%r397, [_Z20needle_cuda_shared_1PiS_S_iiii_param_4];
	ld.shared.u32 	%r321, [%r6+1072];
	ld.shared.u32 	%r322, [%r9+52];
	add.s32 	%r323, %r322, %r321;
	ld.shared.u32 	%r324, [%r6+1140];
	sub.s32 	%r325, %r324, %r397;
	ld.shared.u32 	%r326, [%r6+1076];
	sub.s32 	%r327, %r326, %r397;
	max.s32 	%r328, %r323, %r325;
	max.s32 	%r329, %r328, %r327;
	st.shared.u32 	[%r6+1144], %r329;
$L__BB0_60:
	setp.gt.u32 	%p31, %r1, 1;
	bar.sync 	0;
	@%p31 bra 	$L__BB0_62;
	ld.param.u32 	%r398, [_Z20needle_cuda_shared_1PiS_S_iiii_param_4];
	ld.shared.u32 	%r330, [%r6+1076];
	ld.shared.u32 	%r331, [%r9+56];
	add.s32 	%r332, %r331, %r330;
	ld.shared.u32 	%r333, [%r6+1144];
	sub.s32 	%r334, %r333, %r398;
	ld.shared.u32 	%r335, [%r6+1080];
	sub.s32 	%r336, %r335, %r398;
	max.s32 	%r337, %r332, %r334;
	max.s32 	%r338, %r337, %r336;
	st.shared.u32 	[%r6+1148], %r338;
$L__BB0_62:
	setp.ne.s32 	%p32, %r1, 0;
	bar.sync 	0;
	@%p32 bra 	$L__BB0_64;
	ld.param.u32 	%r399, [_Z20needle_cuda_shared_1PiS_S_iiii_param_4];
	ld.shared.u32 	%r339, [%r5+1080];
	ld.shared.u32 	%r340, [%r8+1020];
	add.s32 	%r341, %r340, %r339;
	ld.shared.u32 	%r342, [%r5+1148];
	sub.s32 	%r343, %r342, %r399;
	ld.shared.u32 	%r344, [%r6+1084];
	sub.s32 	%r345, %r344, %r399;
	max.s32 	%r346, %r341, %r343;
	max.s32 	%r347, %r346, %r345;
	st.shared.u32 	[%r6+1152], %r347;
$L__BB0_64:
	ld.param.u32 	%r368, [_Z20needle_cuda_shared_1PiS_S_iiii_param_3];
	bar.sync 	0;
	ld.shared.u32 	%r348, [%r4+72];
	mul.wide.s32 	%rd47, %r368, 4;
	add.s64 	%rd48, %rd12, %rd47;
	st.global.u32 	[%rd48+4], %r348;
	ld.shared.u32 	%r349, [%r4+140];
	add.s64 	%rd49, %rd48, %rd47;
	st.global.u32 	[%rd49+4], %r349;
	ld.shared.u32 	%r350, [%r4+208];
	shl.b32 	%r351, %r368, 1;
	mul.wide.s32 	%rd50, %r351, 4;
	add.s64 	%rd51, %rd48, %rd50;
	st.global.u32 	[%rd51+4], %r350;
	ld.shared.u32 	%r352, [%r4+276];
	add.s64 	%rd52, %rd48, %rd1;
	st.global.u32 	[%rd52+4], %r352;
	ld.shared.u32 	%r353, [%r4+344];
	shl.b32 	%r354, %r368, 2;
	mul.wide.s32 	%rd53, %r354, 4;
	add.s64 	%rd54, %rd48, %rd53;
	st.global.u32 	[%rd54+4], %r353;
	ld.shared.u32 	%r355, [%r4+412];
	mul.lo.s32 	%r356, %r368, 5;
	mul.wide.s32 	%rd55, %r356, 4;
	add.s64 	%rd56, %rd48, %rd55;
	st.global.u32 	[%rd56+4], %r355;
	ld.shared.u32 	%r357, [%r4+480];
	add.s64 	%rd57, %rd48, %rd2;
	st.global.u32 	[%rd57+4], %r357;
	ld.shared.u32 	%r358, [%r4+548];
	add.s64 	%rd58, %rd48, %rd3;
	st.global.u32 	[%rd58+4], %r358;
	ld.shared.u32 	%r359, [%r4+616];
	add.s64 	%rd59, %rd48, %rd4;
	st.global.u32 	[%rd59+4], %r359;
	ld.shared.u32 	%r360, [%r4+684];
	add.s64 	%rd60, %rd48, %rd5;
	st.global.u32 	[%rd60+4], %r360;
	ld.shared.u32 	%r361, [%r4+752];
	add.s64 	%rd61, %rd48, %rd6;
	st.global.u32 	[%rd61+4], %r361;
	ld.shared.u32 	%r362, [%r4+820];
	add.s64 	%rd62, %rd48, %rd7;
	st.global.u32 	[%rd62+4], %r362;
	ld.shared.u32 	%r363, [%r4+888];
	add.s64 	%rd63, %rd48, %rd8;
	st.global.u32 	[%rd63+4], %r363;
	ld.shared.u32 	%r364, [%r4+956];
	add.s64 	%rd64, %rd48, %rd9;
	st.global.u32 	[%rd64+4], %r364;
	ld.shared.u32 	%r365, [%r4+1024];
	add.s64 	%rd65, %rd48, %rd10;
	st.global.u32 	[%rd65+4], %r365;
	ld.shared.u32 	%r366, [%r4+1092];
	add.s64 	%rd66, %rd48, %rd11;
	st.global.u32 	[%rd66+4], %r366;
	ret;

}
	// .globl	_Z20needle_cuda_shared_2PiS_S_iiii
.visible .entry _Z20needle_cuda_shared_2PiS_S_iiii(
	.param .u64 .ptr .align 1 _Z20needle_cuda_shared_2PiS_S_iiii_param_0,
	.param .u64 .ptr .align 1 _Z20needle_cuda_shared_2PiS_S_iiii_param_1,
	.param .u64 .ptr .align 1 _Z20needle_cuda_shared_2PiS_S_iiii_param_2,
	.param .u32 _Z20needle_cuda_shared_2PiS_S_iiii_param_3,
	.param .u32 _Z20needle_cuda_shared_2PiS_S_iiii_param_4,
	.param .u32 _Z20needle_cuda_shared_2PiS_S_iiii_param_5,
	.param .u32 _Z20needle_cuda_shared_2PiS_S_iiii_param_6
)
{
	.reg .pred 	%p<33>;
	.reg .b32 	%r<403>;
	.reg .b64 	%rd<69>;
	// demoted variable
	.shared .align 4 .b8 _ZZ20needle_cuda_shared_2PiS_S_iiiiE4temp[1156];
	// demoted variable
	.shared .align 4 .b8 _ZZ20needle_cuda_shared_2PiS_S_iiiiE3ref[1024];
	ld.param.u64 	%rd14, [_Z20needle_cuda_shared_2PiS_S_iiii_param_0];
	ld.param.u32 	%r10, [_Z20needle_cuda_shared_2PiS_S_iiii_param_3];
	ld.param.u32 	%r12, [_Z20needle_cuda_shared_2PiS_S_iiii_param_5];
	ld.param.u32 	%r13, [_Z20needle_cuda_shared_2PiS_S_iiii_param_6];
	mov.u32 	%r14, %ctaid.x;
	mov.u32 	%r1, %tid.x;
	sub.s32 	%r15, %r14, %r12;
	add.s32 	%r16, %r15, %r13;
	not.b32 	%r17, %r14;
	add.s32 	%r18, %r13, %r17;
	mul.lo.s32 	%r19, %r10, %r18;
	shl.b32 	%r20, %r19, 4;
	shl.b32 	%r21, %r16, 4;
	add.s32 	%r2, %r20, %r21;
	add.s32 	%r22, %r2, %r1;
	shl.b32 	%r23, %r1, 2;
	mov.u32 	%r24, _ZZ20needle_cuda_shared_2PiS_S_iiiiE3ref;
	add.s32 	%r3, %r24, %r23;
	cvta.to.global.u64 	%rd15, %rd14;
	cvt.s64.s32 	%rd16, %r22;
	cvt.s64.s32 	%rd17, %r10;
	add.s64 	%rd18, %rd17, %rd16;
	shl.b64 	%rd19, %rd18, 2;
	add.s64 	%rd20, %rd15, %rd19;
	ld.global.u32 	%r25, [%rd20+4];
	st.shared.u32 	[%r3], %r25;
	mul.wide.s32 	%rd21, %r10, 4;
	add.s64 	%rd22, %rd20, %rd21;
	ld.global.u32 	%r26, [%rd22+4];
	st.shared.u32 	[%r3+64], %r26;
	shl.b32 	%r27, %r10, 1;
	mul.wide.s32 	%rd23, %r27, 4;
	add.s64 	%rd24, %rd20, %rd23;
	ld.global.u32 	%r28, [%rd24+4];
	st.shared.u32 	[%r3+128], %r28;
	mul.lo.s32 	%r29, %r10, 3;
	mul.wide.s32 	%rd25, %r29, 4;
	add.s64 	%rd26, %rd20, %rd25;
	ld.global.u32 	%r30, [%rd26+4];
	st.shared.u32 	[%r3+192], %r30;
	shl.b32 	%r31, %r10, 2;
	mul.wide.s32 	%rd27, %r31, 4;
	add.s64 	%rd28, %rd20, %rd27;
	ld.global.u32 	%r32, [%rd28+4];
	st.shared.u32 	[%r3+256], %r32;
	mul.lo.s32 	%r33, %r10, 5;
	mul.wide.s32 	%rd1, %r33, 4;
	add.s64 	%rd29, %rd20, %rd1;
	ld.global.u32 	%r34, [%rd29+4];
	st.shared.u32 	[%r3+320], %r34;
	mul.lo.s32 	%r35, %r10, 6;
	mul.wide.s32 	%rd2, %r35, 4;
	add.s64 	%rd30, %rd20, %rd2;
	ld.global.u32 	%r36, [%rd30+4];
	st.shared.u32 	[%r3+384], %r36;
	mul.lo.s32 	%r37, %r10, 7;
	mul.wide.s32 	%rd3, %r37, 4;
	add.s64 	%rd31, %rd20, %rd3;
	ld.global.u32 	%r38, [%rd31+4];
	st.shared.u32 	[%r3+448], %r38;
	shl.b32 	%r39, %r10, 3;
	mul.wide.s32 	%rd4, %r39, 4;
	add.s64 	%rd32, %rd20, %rd4;
	ld.global.u32 	%r40, [%rd32+4];
	st.shared.u32 	[%r3+512], %r40;
	mul.lo.s32 	%r41, %r10, 9;
	mul.wide.s32 	%rd5, %r41, 4;
	add.s64 	%rd33, %rd20, %rd5;
	ld.global.u32 	%r42, [%rd33+4];
	st.shared.u32 	[%r3+576], %r42;
	mul.lo.s32 	%r43, %r10, 10;
	mul.wide.s32 	%rd6, %r43, 4;
	add.s64 	%rd34, %rd20, %rd6;
	ld.global.u32 	%r44, [%rd34+4];
	st.shared.u32 	[%r3+640], %r44;
	mul.lo.s32 	%r45, %r10, 11;
	mul.wide.s32 	%rd7, %r45, 4;
	add.s64 	%rd35, %rd20, %rd7;
	ld.global.u32 	%r46, [%rd35+4];
	st.shared.u32 	[%r3+704], %r46;
	mul.lo.s32 	%r47, %r10, 12;
	mul.wide.s32 	%rd8, %r47, 4;
	add.s64 	%rd36, %rd20, %rd8;
	ld.global.u32 	%r48, [%rd36+4];
	st.shared.u32 	[%r3+768], %r48;
	mul.lo.s32 	%r49, %r10, 13;
	mul.wide.s32 	%rd9, %r49, 4;
	add.s64 	%rd37, %rd20, %rd9;
	ld.global.u32 	%r50, [%rd37+4];
	st.shared.u32 	[%r3+832], %r50;
	mul.lo.s32 	%r51, %r10, 14;
	mul.wide.s32 	%rd10, %r51, 4;
	add.s64 	%rd38, %rd20, %rd10;
	ld.global.u32 	%r52, [%rd38+4];
	st.shared.u32 	[%r3+896], %r52;
	mul.lo.s32 	%r53, %r10, 15;
	mul.wide.s32 	%rd11, %r53, 4;
	add.s64 	%rd39, %rd20, %rd11;
	ld.global.u32 	%r54, [%rd39+4];
	st.shared.u32 	[%r3+960], %r54;
	bar.sync 	0;
	setp.ne.s32 	%p1, %r1, 0;
	@%p1 bra 	$L__BB1_2;
	ld.param.u64 	%rd67, [_Z20needle_cuda_shared_2PiS_S_iiii_param_1];
	cvta.to.global.u64 	%rd40, %rd67;
	mul.wide.s32 	%rd41, %r2, 4;
	add.s64 	%rd42, %rd40, %rd41;
	ld.global.u32 	%r55, [%rd42];
	st.shared.u32 	[_ZZ20needle_cuda_shared_2PiS_S_iiiiE4temp], %r55;
$L__BB1_2:
	ld.param.u32 	%r370, [_Z20needle_cuda_shared_2PiS_S_iiii_param_3];
	ld.param.u64 	%rd68, [_Z20needle_cuda_shared_2PiS_S_iiii_param_1];
	mad.lo.s32 	%r56, %r370, %r1, %r370;
	add.s32 	%r57, %r56, %r2;
	cvta.to.global.u64 	%rd43, %rd68;
	mul.wide.s32 	%rd44, %r57, 4;
	add.s64 	%rd45, %rd43, %rd44;
	ld.global.u32 	%r58, [%rd45];
	mov.u32 	%r59, _ZZ20needle_cuda_shared_2PiS_S_iiiiE4temp;
	mad.lo.s32 	%r60, %r1, 68, %r59;
	st.shared.u32 	[%r60+68], %r58;
	bar.sync 	0;
	mul.wide.s32 	%rd46, %r22, 4;
	add.s64 	%rd12, %rd43, %rd46;
	ld.global.u32 	%r62, [%rd12+4];
	shl.b32 	%r63, %r1, 6;
	sub.s32 	%r4, %r60, %r63;
	st.shared.u32 	[%r4+4], %r62;
	bar.sync 	0;
	@%p1 bra 	$L__BB1_4;
	ld.param.u32 	%r372, [_Z20needle_cuda_shared_2PiS_S_iiii_param_4];
	ld.shared.u32 	%r64, [_ZZ20needle_cuda_shared_2PiS_S_iiiiE4temp];
	ld.shared.u32 	%r65, [%r3];
	add.s32 	%r66, %r65, %r64;
	ld.shared.u32 	%r67, [_ZZ20needle_cuda_shared_2PiS_S_iiiiE4temp+68];
	sub.s32 	%r68, %r67, %r372;
	ld.shared.u32 	%r69, [%r4+4];
	sub.s32 	%r70, %r69, %r372;
	max.s32 	%r71, %r66, %r68;
	max.s32 	%r72, %r71, %r70;
	st.shared.u32 	[%r4+72], %r72;
$L__BB1_4:
	bar.sync 	0;
	setp.gt.u32 	%p3, %r1, 1;
	neg.s32 	%r73, %r1;
	mov.u32 	%r74, _ZZ20needle_cuda_shared_2PiS_S_iiiiE4temp;
	mad.lo.s32 	%r5, %r73, 68, %r74;
	shl.b32 	%r75, %r1, 2;
	add.s32 	%r6, %r5, %r75;
	shl.b32 	%r76, %r1, 6;
	sub.s32 	%r7, %r3, %r76;
	@%p3 bra 	$L__BB1_6;
	ld.param.u32 	%r373, [_Z20needle_cuda_shared_2PiS_S_iiii_param_4];
	ld.shared.u32 	%r77, [%r6+68];
	ld.shared.u32 	%r78, [%r7+64];
	add.s32 	%r79, %r78, %r77;
	ld.shared.u32 	%r80, [%r6+136];
	sub.s32 	%r81, %r80, %r373;
	ld.shared.u32 	%r82, [%r6+72];
	sub.s32 	%r83, %r82, %r373;
	max.s32 	%r84, %r79, %r81;
	max.s32 	%r85, %r84, %r83;
	st.shared.u32 	[%r6+140], %r85;
$L__BB1_6:
	bar.sync 	0;
	setp.gt.u32 	%p4, %r1, 2;
	@%p4 bra 	$L__BB1_8;
	ld.param.u32 	%r374, [_Z20needle_cuda_shared_2PiS_S_iiii_param_4];
	ld.shared.u32 	%r86, [%r6+136];
	ld.shared.u32 	%r87, [%r7+128];
	add.s32 	%r88, %r87, %r86;
	ld.shared.u32 	%r89, [%r6+204];
	sub.s32 	%r90, %r89, %r374;
	ld.shared.u32 	%r91, [%r6+140];
	sub.s32 	%r92, %r91, %r374;
	max.s32 	%r93, %r88, %r90;
	max.s32 	%r94, %r93, %r92;
	st.shared.u32 	[%r6+208], %r94;
$L__BB1_8:
	bar.sync 	0;
	setp.gt.u32 	%p5, %r1, 3;
	@%p5 bra 	$L__BB1_10;
	ld.param.u32 	%r375, [_Z20needle_cuda_shared_2PiS_S_iiii_param_4];
	ld.shared.u32 	%r95, [%r6+204];
	ld.shared.u32 	%r96, [%r7+192];
	add.s32 	%r97, %r96, %r95;
	ld.shared.u32 	%r98, [%r6+272];
	sub.s32 	%r99, %r98, %r375;
	ld.shared.u32 	%r100, [%r6+208];
	sub.s32 	%r101, %r100, %r375;
	max.s32 	%r102, %r97, %r99;
	max.s32 	%r103, %r102, %r101;
	st.shared.u32 	[%r6+276], %r103;
$L__BB1_10:
	bar.sync 	0;
	setp.gt.u32 	%p6, %r1, 4;
	@%p6 bra 	$L__BB1_12;
	ld.param.u32 	%r376, [_Z20needle_cuda_shared_2PiS_S_iiii_param_4];
	ld.shared.u32 	%r104, [%r6+272];
	ld.shared.u32 	%r105, [%r7+256];
	add.s32 	%r106, %r105, %r104;
	ld.shared.u32 	%r107, [%r6+340];
	sub.s32 	%r108, %r107, %r376;
	ld.shared.u32 	%r109, [%r6+276];
	sub.s32 	%r110, %r109, %r376;
	max.s32 	%r111, %r106, %r108;
	max.s32 	%r112, %r111, %r110;
	st.shared.u32 	[%r6+344], %r112;
$L__BB1_12:
	bar.sync 	0;
	setp.gt.u32 	%p7, %r1, 5;
	@%p7 bra 	$L__BB1_14;
	ld.param.u32 	%r377, [_Z20needle_cuda_shared_2PiS_S_iiii_param_4];
	ld.shared.u32 	%r113, [%r6+340];
	ld.shared.u32 	%r114, [%r7+320];
	add.s32 	%r115, %r114, %r113;
	ld.shared.u32 	%r116, [%r6+408];
	sub.s32 	%r117, %r116, %r377;
	ld.shared.u32 	%r118, [%r6+344];
	sub.s32 	%r119, %r118, %r377;
	max.s32 	%r120, %r115, %r117;
	max.s32 	%r121, %r120, %r119;
	st.shared.u32 	[%r6+412], %r121;
$L__BB1_14:
	bar.sync 	0;
	setp.gt.u32 	%p8, %r1, 6;
	@%p8 bra 	$L__BB1_16;
	ld.param.u32 	%r378, [_Z20needle_cuda_shared_2PiS_S_iiii_param_4];
	ld.shared.u32 	%r122, [%r6+408];
	ld.shared.u32 	%r123, [%r7+384];
	add.s32 	%r124, %r123, %r122;
	ld.shared.u32 	%r125, [%r6+476];
	sub.s32 	%r126, %r125, %r378;
	ld.shared.u32 	%r127, [%r6+412];
	sub.s32 	%r128, %r127, %r378;
	max.s32 	%r129, %r124, %r126;
	max.s32 	%r130, %r129, %r128;
	st.shared.u32 	[%r6+480], %r130;
$L__BB1_16:
	bar.sync 	0;
	setp.gt.u32 	%p9, %r1, 7;
	@%p9 bra 	$L__BB1_18;
	ld.param.u32 	%r379, [_Z20needle_cuda_shared_2PiS_S_iiii_param_4];
	ld.shared.u32 	%r131, [%r6+476];
	ld.shared.u32 	%r132, [%r7+448];
	add.s32 	%r133, %r132, %r131;
	ld.shared.u32 	%r134, [%r6+544];
	sub.s32 	%r135, %r134, %r379;
	ld.shared.u32 	%r136, [%r6+480];
	sub.s32 	%r137, %r136, %r379;
	max.s32 	%r138, %r133, %r135;
	max.s32 	%r139, %r138, %r137;
	st.shared.u32 	[%r6+548], %r139;
$L__BB1_18:
	bar.sync 	0;
	setp.gt.u32 	%p10, %r1, 8;
	@%p10 bra 	$L__BB1_20;
	ld.param.u32 	%r380, [_Z20needle_cuda_shared_2PiS_S_iiii_param_4];
	ld.shared.u32 	%r140, [%r6+544];
	ld.shared.u32 	%r141, [%r7+512];
	add.s32 	%r142, %r141, %r140;
	ld.shared.u32 	%r143, [%r6+612];
	sub.s32 	%r144, %r143, %r380;
	ld.shared.u32 	%r145, [%r6+548];
	sub.s32 	%r146, %r145, %r380;
	max.s32 	%r147, %r142, %r144;
	max.s32 	%r148, %r147, %r146;
	st.shared.u32 	[%r6+616], %r148;
$L__BB1_20:
	bar.sync 	0;
	setp.gt.u32 	%p11, %r1, 9;
	@%p11 bra 	$L__BB1_22;
	ld.param.u32 	%r381, [_Z20needle_cuda_shared_2PiS_S_iiii_param_4];
	ld.shared.u32 	%r149, [%r6+612];
	ld.shared.u32 	%r150, [%r7+576];
	add.s32 	%r151, %r150, %r149;
	ld.shared.u32 	%r152, [%r6+680];
	sub.s32 	%r153, %r152, %r381;
	ld.shared.u32 	%r154, [%r6+616];
	sub.s32 	%r155, %r154, %r381;
	max.s32 	%r156, %r151, %r153;
	max.s32 	%r157, %r156, %r155;
	st.shared.u32 	[%r6+684], %r157;
$L__BB1_22:
	bar.sync 	0;
	setp.gt.u32 	%p12, %r1, 10;
	@%p12 bra 	$L__BB1_24;
	ld.param.u32 	%r382, [_Z20needle_cuda_shared_2PiS_S_iiii_param_4];
	ld.shared.u32 	%r158, [%r6+680];
	ld.shared.u32 	%r159, [%r7+640];
	add.s32 	%r160, %r159, %r158;
	ld.shared.u32 	%r161, [%r6+748];
	sub.s32 	%r162, %r161, %r382;
	ld.shared.u32 	%r163, [%r6+684];
	sub.s32 	%r164, %r163, %r382;
	max.s32 	%r165, %r160, %r162;
	max.s32 	%r166, %r165, %r164;
	st.shared.u32 	[%r6+752], %r166;
$L__BB1_24:
	bar.sync 	0;
	setp.gt.u32 	%p13, %r1, 11;
	@%p13 bra 	$L__BB1_26;
	ld.param.u32 	%r383, [_Z20needle_cuda_shared_2PiS_S_iiii_param_4];
	ld.shared.u32 	%r167, [%r6+748];
	ld.shared.u32 	%r168, [%r7+704];
	add.s32 	%r169, %r168, %r167;
	ld.shared.u32 	%r170, [%r6+816];
	sub.s32 	%r171, %r170, %r383;
	ld.shared.u32 	%r172, [%r6+752];
	sub.s32 	%r173, %r172, %r383;
	max.s32 	%r174, %r169, %r171;
	max.s32 	%r175, %r174, %r173;
	st.shared.u32 	[%r6+820], %r175;
$L__BB1_26:
	bar.sync 	0;
	setp.gt.u32 	%p14, %r1, 12;
	@%p14 bra 	$L__BB1_28;
	ld.param.u32 	%r384, [_Z20needle_cuda_shared_2PiS_S_iiii_param_4];
	ld.shared.u32 	%r176, [%r6+816];
	ld.shared.u32 	%r177, [%r7+768];
	add.s32 	%r178, %r177, %r176;
	ld.shared.u32 	%r179, [%r6+884];
	sub.s32 	%r180, %r179, %r384;
	ld.shared.u32 	%r181, [%r6+820];
	sub.s32 	%r182, %r181, %r384;
	max.s32 	%r183, %r178, %r180;
	max.s32 	%r184, %r183, %r182;
	st.shared.u32 	[%r6+888], %r184;
$L__BB1_28:
	bar.sync 	0;
	setp.gt.u32 	%p15, %r1, 13;
	@%p15 bra 	$L__BB1_30;
	ld.param.u32 	%r385, [_Z20needle_cuda_shared_2PiS_S_iiii_param_4];
	ld.shared.u32 	%r185, [%r6+884];
	ld.shared.u32 	%r186, [%r7+832];
	add.s32 	%r187, %r186, %r185;
	ld.shared.u32 	%r188, [%r6+952];
	sub.s32 	%r189, %r188, %r385;
	ld.shared.u32 	%r190, [%r6+888];
	sub.s32 	%r191, %r190, %r385;
	max.s32 	%r192, %r187, %r189;
	max.s32 	%r193, %r192, %r191;
	st.shared.u32 	[%r6+956], %r193;
$L__BB1_30:
	bar.sync 	0;
	setp.gt.u32 	%p16, %r1, 14;
	@%p16 bra 	$L__BB1_32;
	ld.param.u32 	%r386, [_Z20needle_cuda_shared_2PiS_S_iiii_param_4];
	ld.shared.u32 	%r194, [%r6+952];
	ld.shared.u32 	%r195, [%r7+896];
	add.s32 	%r196, %r195, %r194;
	ld.shared.u32 	%r197, [%r6+1020];
	sub.s32 	%r198, %r197, %r386;
	ld.shared.u32 	%r199, [%r6+956];
	sub.s32 	%r200, %r199, %r386;
	max.s32 	%r201, %r196, %r198;
	max.s32 	%r202, %r201, %r200;
	st.shared.u32 	[%r6+1024], %r202;
$L__BB1_32:
	bar.sync 	0;
	setp.gt.u32 	%p17, %r1, 15;
	@%p17 bra 	$L__BB1_34;
	ld.param.u32 	%r387, [_Z20needle_cuda_shared_2PiS_S_iiii_param_4];
	ld.shared.u32 	%r203, [%r6+1020];
	ld.shared.u32 	%r204, [%r7+960];
	add.s32 	%r205, %r204, %r203;
	ld.shared.u32 	%r206, [%r6+1088];
	sub.s32 	%r207, %r206, %r387;
	ld.shared.u32 	%r208, [%r6+1024];
	sub.s32 	%r209, %r208, %r387;
	max.s32 	%r210, %r205, %r207;
	max.s32 	%r211, %r210, %r209;
	st.shared.u32 	[%r6+1092], %r211;
$L__BB1_34:
	bar.sync 	0;
	shl.b32 	%r212, %r1, 6;
	mov.u32 	%r213, _ZZ20needle_cuda_shared_2PiS_S_iiiiE3ref;
	sub.s32 	%r8, %r213, %r212;
	shl.b32 	%r214, %r1, 2;
	add.s32 	%r215, %r8, %r214;
	add.s32 	%r9, %r215, 960;
	@%p16 bra 	$L__BB1_36;
	ld.param.u32 	%r388, [_Z20needle_cuda_shared_2PiS_S_iiii_param_4];
	ld.shared.u32 	%r216, [%r6+1024];
	ld.shared.u32 	%r217, [%r9+4];
	add.s32 	%r218, %r217, %r216;
	ld.shared.u32 	%r219, [%r6+1092];
	sub.s32 	%r220, %r219, %r388;
	ld.shared.u32 	%r221, [%r6+1028];
	sub.s32 	%r222, %r221, %r388;
	max.s32 	%r223, %r218, %r220;
	max.s32 	%r224, %r223, %r222;
	st.shared.u32 	[%r6+1096], %r224;
$L__BB1_36:
	bar.sync 	0;
	@%p15 bra 	$L__BB1_38;
	ld.param.u32 	%r389, [_Z20needle_cuda_shared_2PiS_S_iiii_param_4];
	ld.shared.u32 	%r225, [%r6+1028];
	ld.shared.u32 	%r226, [%r9+8];
	add.s32 	%r227, %r226, %r225;
	ld.shared.u32 	%r228, [%r6+1096];
	sub.s32 	%r229, %r228, %r389;
	ld.shared.u32 	%r230, [%r6+1032];
	sub.s32 	%r231, %r230, %r389;
	max.s32 	%r232, %r227, %r229;
	max.s32 	%r233, %r232, %r231;
	st.shared.u32 	[%r6+1100], %r233;
$L__BB1_38:
	bar.sync 	0;
	@%p14 bra 	$L__BB1_40;
	ld.param.u32 	%r390, [_Z20needle_cuda_shared_2PiS_S_iiii_param_4];
	ld.shared.u32 	%r234, [%r6+1032];
	ld.shared.u32 	%r235, [%r9+12];
	add.s32 	%r236, %r235, %r234;
	ld.shared.u32 	%r237, [%r6+1100];
	sub.s32 	%r238, %r237, %r390;
	ld.shared.u32 	%r239, [%r6+1036];
	sub.s32 	%r240, %r239, %r390;
	max.s32 	%r241, %r236, %r238;
	max.s32 	%r242, %r241, %r240;
	st.shared.u32 	[%r6+1104], %r242;
$L__BB1_40:
	bar.sync 	0;
	@%p13 bra 	$L__BB1_42;
	ld.param.u32 	%r391, [_Z20needle_cuda_shared_2PiS_S_iiii_param_4];
	ld.shared.u32 	%r243, [%r6+1036];
	ld.shared.u32 	%r244, [%r9+16];
	add.s32 	%r245, %r244, %r243;
	ld.shared.u32 	%r246, [%r6+1104];
	sub.s32 	%r247, %r246, %r391;
	ld.shared.u32 	%r248, [%r6+1040];
	sub.s32 	%r249, %r248, %r391;
	max.s32 	%r250, %r245, %r247;
	max.s32 	%r251, %r250, %r249;
	st.shared.u32 	[%r6+1108], %r251;
$L__BB1_42:
	bar.sync 	0;
	@%p12 bra 	$L__BB1_44;
	ld.param.u32 	%r392, [_Z20needle_cuda_shared_2PiS_S_iiii_param_4];
	ld.shared.u32 	%r252, [%r6+1040];
	ld.shared.u32 	%r253, [%r9+20];
	add.s32 	%r254, %r253, %r252;
	ld.shared.u32 	%r255, [%r6+1108];
	sub.s32 	%r256, %r255, %r392;
	ld.shared.u32 	%r257, [%r6+1044];
	sub.s32 	%r258, %r257, %r392;
	max.s32 	%r259, %r254, %r256;
	max.s32 	%r260, %r259, %r258;
	st.shared.u32 	[%r6+1112], %r260;
$L__BB1_44:
	bar.sync 	0;
	@%p11 bra 	$L__BB1_46;
	ld.param.u32 	%r393, [_Z20needle_cuda_shared_2PiS_S_iiii_param_4];
	ld.shared.u32 	%r261, [%r6+1044];
	ld.shared.u32 	%r262, [%r9+24];
	add.s32 	%r263, %r262, %r261;
	ld.shared.u32 	%r264, [%r6+1112];
	sub.s32 	%r265, %r264, %r393;
	ld.shared.u32 	%r266, [%r6+1048];
	sub.s32 	%r267, %r266, %r393;
	max.s32 	%r268, %r263, %r265;
	max.s32 	%r269, %r268, %r267;
	st.shared.u32 	[%r6+1116], %r269;
$L__BB1_46:
	setp.gt.u32 	%p24, %r1, 8;
	bar.sync 	0;
	@%p24 bra 	$L__BB1_48;
	ld.param.u32 	%r394, [_Z20needle_cuda_shared_2PiS_S_iiii_param_4];
	ld.shared.u32 	%r270, [%r6+1048];
	ld.shared.u32 	%r271, [%r9+28];
	add.s32 	%r272, %r271, %r270;
	ld.shared.u32 	%r273, [%r6+1116];
	sub.s32 	%r274, %r273, %r394;
	ld.shared.u32 	%r275, [%r6+1052];
	sub.s32 	%r276, %r275, %r394;
	max.s32 	%r277, %r272, %r274;
	max.s32 	%r278, %r277, %r276;
	st.shared.u32 	[%r6+1120], %r278;
$L__BB1_48:
	setp.gt.u32 	%p25, %r1, 7;
	bar.sync 	0;
	@%p25 bra 	$L__BB1_50;
	ld.param.u32 	%r395, [_Z20needle_cuda_shared_2PiS_S_iiii_param_4];
	ld.shared.u32 	%r279, [%r6+1052];
	ld.shared.u32 	%r280, [%r9+32];
	add.s32 	%r281, %r280, %r279;
	ld.shared.u32 	%r282, [%r6+1120];
	sub.s32 	%r283, %r282, %r395;
	ld.shared.u32 	%r284, [%r6+1056];
	sub.s32 	%r285, %r284, %r395;
	max.s32 	%r286, %r281, %r283;
	max.s32 	%r287, %r286, %r285;
	st.shared.u32 	[%r6+1124], %r287;
$L__BB1_50:
	setp.gt.u32 	%p26, %r1, 6;
	bar.sync 	0;
	@%p26 bra 	$L__BB1_52;
	ld.param.u32 	%r396, [_Z20needle_cuda_shared_2PiS_S_iiii_param_4];
	ld.shared.u32 	%r288, [%r6+1056];
	ld.shared.u32 	%r289, [%r9+36];
	add.s32 	%r290, %r289, %r288;
	ld.shared.u32 	%r291, [%r6+1124];
	sub.s32 	%r292, %r291, %r396;
	ld.shared.u32 	%r293, [%r6+1060];
	sub.s32 	%r294, %r293, %r396;
	max.s32 	%r295, %r290, %r292;
	max.s32 	%r296, %r295, %r294;
	st.shared.u32 	[%r6+1128], %r296;
$L__BB1_52:
	setp.gt.u32 	%p27, %r1, 5;
	bar.sync 	0;
	@%p27 bra 	$L__BB1_54;
	ld.param.u32 	%r397, [_Z20needle_cuda_shared_2PiS_S_iiii_param_4];
	ld.shared.u32 	%r297, [%r6+1060];
	ld.shared.u32 	%r298, [%r9+40];
	add.s32 	%r299, %r298, %r297;
	ld.shared.u32 	%r300, [%r6+1128];
	sub.s32 	%r301, %r300, %r397;
	ld.shared.u32 	%r302, [%r6+1064];
	sub.s32 	%r303, %r302, %r397;
	max.s32 	%r304, %r299, %r301;
	max.s32 	%r305, %r304, %r303;
	st.shared.u32 	[%r6+1132], %r305;
$L__BB1_54:
	setp.gt.u32 	%p28, %r1, 4;
	bar.sync 	0;
	@%p28 bra 	$L__BB1_56;
	ld.param.u32 	%r398, [_Z20needle_cuda_shared_2PiS_S_iiii_param_4];
	ld.shared.u32 	%r306, [%r6+1064];
	ld.shared.u32 	%r307, [%r9+44];
	add.s32 	%r308, %r307, %r306;
	ld.shared.u32 	%r309, [%r6+1132];
	sub.s32 	%r310, %r309, %r398;
	ld.shared.u32 	%r311, [%r6+1068];
	sub.s32 	%r312, %r311, %r398;
	max.s32 	%r313, %r308, %r310;
	max.s32 	%r314, %r313, %r312;
	st.shared.u32 	[%r6+1136], %r314;
$L__BB1_56:
	setp.gt.u32 	%p29, %r1, 3;
	bar.sync 	0;
	@%p29 bra 	$L__BB1_58;
	ld.param.u32 	%r399, [_Z20needle_cuda_shared_2PiS_S_iiii_param_4];
	ld.shared.u32 	%r315, [%r6+1068];
	ld.shared.u32 	%r316, [%r9+48];
	add.s32 	%r317, %r316, %r315;
	ld.shared.u32 	%r318, [%r6+1136];
	sub.s32 	%r319, %r318, %r399;
	ld.shared.u32 	%r320, [%r6+1072];
	sub.s32 	%r321, %r320, %r399;
	max.s32 	%r322, %r317, %r319;
	max.s32 	%r323, %r322, %r321;
	st.shared.u32 	[%r6+1140], %r323;
$L__BB1_58:
	setp.gt.u32 	%p30, %r1, 2;
	bar.sync 	0;
	@%p30 bra 	$L__BB1_60;
	ld.param.u32 	%r400, [_Z20needle_cuda_shared_2PiS_S_iiii_param_4];
	ld.shared.u32 	%r324, [%r6+1072];
	ld.shared.u32 	%r325, [%r9+52];
	add.s32 	%r326, %r325, %r324;
	ld.shared.u32 	%r327, [%r6+1140];
	sub.s32 	%r328, %r327, %r400;
	ld.shared.u32 	%r329, [%r6+1076];
	sub.s32 	%r330, %r329, %r400;
	max.s32 	%r331, %r326, %r328;
	max.s32 	%r332, %r331, %r330;
	st.shared.u32 	[%r6+1144], %r332;
$L__BB1_60:
	setp.gt.u32 	%p31, %r1, 1;
	bar.sync 	0;
	@%p31 bra 	$L__BB1_62;
	ld.param.u32 	%r401, [_Z20needle_cuda_shared_2PiS_S_iiii_param_4];
	ld.shared.u32 	%r333, [%r6+1076];
	ld.shared.u32 	%r334, [%r9+56];
	add.s32 	%r335, %r334, %r333;
	ld.shared.u32 	%r336, [%r6+1144];
	sub.s32 	%r337, %r336, %r401;
	ld.shared.u32 	%r338, [%r6+1080];
	sub.s32 	%r339, %r338, %r401;
	max.s32 	%r340, %r335, %r337;
	max.s32 	%r341, %r340, %r339;
	st.shared.u32 	[%r6+1148], %r341;
$L__BB1_62:
	setp.ne.s32 	%p32, %r1, 0;
	bar.sync 	0;
	@%p32 bra 	$L__BB1_64;
	ld.param.u32 	%r402, [_Z20needle_cuda_shared_2PiS_S_iiii_param_4];
	ld.shared.u32 	%r342, [%r5+1080];
	ld.shared.u32 	%r343, [%r8+1020];
	add.s32 	%r344, %r343, %r342;
	ld.shared.u32 	%r345, [%r5+1148];
	sub.s32 	%r346, %r345, %r402;
	ld.shared.u32 	%r347, [%r6+1084];
	sub.s32 	%r348, %r347, %r402;
	max.s32 	%r349, %r344, %r346;
	max.s32 	%r350, %r349, %r348;
	st.shared.u32 	[%r6+1152], %r350;
$L__BB1_64:
	ld.param.u32 	%r371, [_Z20needle_cuda_shared_2PiS_S_iiii_param_3];
	bar.sync 	0;
	ld.shared.u32 	%r351, [%r4+72];
	mul.wide.s32 	%rd47, %r371, 4;
	add.s64 	%rd48, %rd12, %rd47;
	st.global.u32 	[%rd48+4], %r351;
	ld.shared.u32 	%r352, [%r4+140];
	add.s64 	%rd49, %rd48, %rd47;
	st.global.u32 	[%rd49+4], %r352;
	ld.shared.u32 	%r353, [%r4+208];
	shl.b32 	%r354, %r371, 1;
	mul.wide.s32 	%rd50, %r354, 4;
	add.s64 	%rd51, %rd48, %rd50;
	st.global.u32 	[%rd51+4], %r353;
	ld.shared.u32 	%r355, [%r4+276];
	mul.lo.s32 	%r356, %r371, 3;
	mul.wide.s32 	%rd52, %r356, 4;
	add.s64 	%rd53, %rd48, %rd52;
	st.global.u32 	[%rd53+4], %r355;
	ld.shared.u32 	%r357, [%r4+344];
	shl.b32 	%r358, %r371, 2;
	mul.wide.s32 	%rd54, %r358, 4;
	add.s64 	%rd55, %rd48, %rd54;
	st.global.u32 	[%rd55+4], %r357;
	ld.shared.u32 	%r359, [%r4+412];
	add.s64 	%rd56, %rd48, %rd1;
	st.global.u32 	[%rd56+4], %r359;
	ld.shared.u32 	%r360, [%r4+480];
	add.s64 	%rd57, %rd48, %rd2;
	st.global.u32 	[%rd57+4], %r360;
	ld.shared.u32 	%r361, [%r4+548];
	add.s64 	%rd58, %rd48, %rd3;
	st.global.u32 	[%rd58+4], %r361;
	ld.shared.u32 	%r362, [%r4+616];
	add.s64 	%rd59, %rd48, %rd4;
	st.global.u32 	[%rd59+4], %r362;
	ld.shared.u32 	%r363, [%r4+684];
	add.s64 	%rd60, %rd48, %rd5;
	st.global.u32 	[%rd60+4], %r363;
	ld.shared.u32 	%r364, [%r4+752];
	add.s64 	%rd61, %rd48, %rd6;
	st.global.u32 	[%rd61+4], %r364;
	ld.shared.u32 	%r365, [%r4+820];
	add.s64 	%rd62, %rd48, %rd7;
	st.global.u32 	[%rd62+4], %r365;
	ld.shared.u32 	%r366, [%r4+888];
	add.s64 	%rd63, %rd48, %rd8;
	st.global.u32 	[%rd63+4], %r366;
	ld.shared.u32 	%r367, [%r4+956];
	add.s64 	%rd64, %rd48, %rd9;
	st.global.u32 	[%rd64+4], %r367;
	ld.shared.u32 	%r368, [%r4+1024];
	add.s64 	%rd65, %rd48, %rd10;
	st.global.u32 	[%rd65+4], %r368;
	ld.shared.u32 	%r369, [%r4+1092];
	add.s64 	%rd66, %rd48, %rd11;
	st.global.u32 	[%rd66+4], %r369;
	ret;

}
	// .globl	_Z19needle_cuda_plain_1PiS_S_iiii
.visible .entry _Z19needle_cuda_plain_1PiS_S_iiii(
	.param .u64 .ptr .align 1 _Z19needle_cuda_plain_1PiS_S_iiii_param_0,
	.param .u64 .ptr .align 1 _Z19needle_cuda_plain_1PiS_S_iiii_param_1,
	.param .u64 .ptr .align 1 _Z19needle_cuda_plain_1PiS_S_iiii_param_2,
	.param .u32 _Z19needle_cuda_plain_1PiS_S_iiii_param_3,
	.param .u32 _Z19needle_cuda_plain_1PiS_S_iiii_param_4,
	.param .u32 _Z19needle_cuda_plain_1PiS_S_iiii_param_5,
	.param .u32 _Z19needle_cuda_plain_1PiS_S_iiii_param_6
)
{
	.reg .pred 	%p<21>;
	.reg .b32 	%r<242>;
	.reg .b64 	%rd<43>;

	ld.param.u64 	%rd6, [_Z19needle_cuda_plain_1PiS_S_iiii_param_0];
	ld.param.u64 	%rd7, [_Z19needle_cuda_plain_1PiS_S_iiii_param_1];
	ld.param.u32 	%r26, [_Z19needle_cuda_plain_1PiS_S_iiii_param_3];
	ld.param.u32 	%r27, [_Z19needle_cuda_plain_1PiS_S_iiii_param_4];
	ld.param.u32 	%r29, [_Z19needle_cuda_plain_1PiS_S_iiii_param_5];
	cvta.to.global.u64 	%rd1, %rd6;
	cvta.to.global.u64 	%rd2, %rd7;
	mov.u32 	%r30, %ctaid.x;
	mov.u32 	%r1, %tid.x;
	not.b32 	%r31, %r30;
	add.s32 	%r32, %r29, %r31;
	mul.lo.s32 	%r33, %r26, %r32;
	shl.b32 	%r34, %r33, 4;
	shl.b32 	%r35, %r30, 4;
	or.b32  	%r36, %r35, 1;
	add.s32 	%r37, %r36, %r26;
	add.s32 	%r2, %r37, %r34;
	not.b32 	%r3, %r26;
	shl.b32 	%r38, %r29, 4;
	sub.s32 	%r39, %r38, %r1;
	sub.s32 	%r40, %r39, %r35;
	add.s32 	%r41, %r40, -12;
	mad.lo.s32 	%r42, %r26, %r41, %r1;
	add.s32 	%r240, %r42, %r35;
	shl.b32 	%r5, %r26, 2;
	add.s32 	%r43, %r40, -13;
	mad.lo.s32 	%r44, %r26, %r43, %r1;
	add.s32 	%r239, %r36, %r44;
	add.s32 	%r45, %r40, -14;
	mad.lo.s32 	%r46, %r26, %r45, %r1;
	add.s32 	%r238, %r36, %r46;
	add.s32 	%r47, %r40, -15;
	mad.lo.s32 	%r48, %r26, %r47, %r1;
	add.s32 	%r237, %r36, %r48;
	add.s32 	%r49, %r40, -16;
	mad.lo.s32 	%r50, %r26, %r49, %r1;
	add.s32 	%r236, %r50, %r35;
	mov.b32 	%r241, 0;
$L__BB2_1:
	setp.gt.u32 	%p1, %r1, %r241;
	@%p1 bra 	$L__BB2_3;
	mul.wide.s32 	%rd8, %r236, 4;
	add.s64 	%rd9, %rd2, %rd8;
	ld.global.u32 	%r51, [%rd9];
	mul.wide.s32 	%rd10, %r237, 4;
	add.s64 	%rd11, %rd1, %rd10;
	ld.global.u32 	%r52, [%rd11];
	add.s32 	%r53, %r52, %r51;
	add.s64 	%rd12, %rd2, %rd10;
	ld.global.u32 	%r54, [%rd12+-4];
	sub.s32 	%r55, %r54, %r27;
	ld.global.u32 	%r56, [%rd9+4];
	sub.s32 	%r57, %r56, %r27;
	max.s32 	%r58, %r53, %r55;
	max.s32 	%r59, %r58, %r57;
	st.global.u32 	[%rd12], %r59;
$L__BB2_3:
	add.s32 	%r16, %r241, 1;
	setp.gt.u32 	%p2, %r1, %r16;
	@%p2 bra 	$L__BB2_5;
	add.s32 	%r60, %r237, -1;
	mul.wide.s32 	%rd13, %r60, 4;
	add.s64 	%rd14, %rd2, %rd13;
	ld.global.u32 	%r61, [%rd14];
	mul.wide.s32 	%rd15, %r238, 4;
	add.s64 	%rd16, %rd1, %rd15;
	ld.global.u32 	%r62, [%rd16];
	add.s32 	%r63, %r62, %r61;
	add.s64 	%rd17, %rd2, %rd15;
	ld.global.u32 	%r64, [%rd17+-4];
	sub.s32 	%r65, %r64, %r27;
	ld.global.u32 	%r66, [%rd14+4];
	sub.s32 	%r67, %r66, %r27;
	max.s32 	%r68, %r63, %r65;
	max.s32 	%r69, %r68, %r67;
	st.global.u32 	[%rd17], %r69;
$L__BB2_5:
	add.s32 	%r17, %r16, 1;
	setp.gt.u32 	%p3, %r1, %r17;
	@%p3 bra 	$L__BB2_7;
	add.s32 	%r70, %r238, -1;
	mul.wide.s32 	%rd18, %r70, 4;
	add.s64 	%rd19, %rd2, %rd18;
	ld.global.u32 	%r71, [%rd19];
	mul.wide.s32 	%rd20, %r239, 4;
	add.s64 	%rd21, %rd1, %rd20;
	ld.global.u32 	%r72, [%rd21];
	add.s32 	%r73, %r72, %r71;
	add.s64 	%rd22, %rd2, %rd20;
	ld.global.u32 	%r74, [%rd22+-4];
	sub.s32 	%r75, %r74, %r27;
	ld.global.u32 	%r76, [%rd19+4];
	sub.s32 	%r77, %r76, %r27;
	max.s32 	%r78, %r73, %r75;
	max.s32 	%r79, %r78, %r77;
	st.global.u32 	[%rd22], %r79;
$L__BB2_7:
	add.s32 	%r18, %r17, 1;
	setp.gt.u32 	%p4, %r1, %r18;
	@%p4 bra 	$L__BB2_9;
	add.s32 	%r80, %r240, 1;
	add.s32 	%r81, %r239, -1;
	mul.wide.s32 	%rd23, %r81, 4;
	add.s64 	%rd24, %rd2, %rd23;
	ld.global.u32 	%r82, [%rd24];
	mul.wide.s32 	%rd25, %r80, 4;
	add.s64 	%rd26, %rd1, %rd25;
	ld.global.u32 	%r83, [%rd26];
	add.s32 	%r84, %r83, %r82;
	add.s64 	%rd27, %rd2, %rd25;
	ld.global.u32 	%r85, [%rd27+-4];
	sub.s32 	%r86, %r85, %r27;
	ld.global.u32 	%r87, [%rd24+4];
	sub.s32 	%r88, %r87, %r27;
	max.s32 	%r89, %r84, %r86;
	max.s32 	%r90, %r89, %r88;
	st.global.u32 	[%rd27], %r90;
$L__BB2_9:
	add.s32 	%r240, %r240, %r5;
	add.s32 	%r239, %r239, %r5;
	add.s32 	%r238, %r238, %r5;
	add.s32 	%r237, %r237, %r5;
	add.s32 	%r236, %r236, %r5;
	add.s32 	%r241, %r18, 1;
	setp.ne.s32 	%p5, %r241, 16;
	@%p5 bra 	$L__BB2_1;
	sub.s32 	%r91, 15, %r1;
	mad.lo.s32 	%r92, %r26, %r91, %r1;
	add.s32 	%r93, %r92, %r2;
	add.s32 	%r25, %r93, 16;
	setp.gt.u32 	%p6, %r1, 14;
	@%p6 bra 	$L__BB2_12;
	add.s32 	%r94, %r25, -15;
	add.s32 	%r95, %r94, %r3;
	mul.wide.s32 	%rd28, %r95, 4;
	add.s64 	%rd29, %rd2, %rd28;
	ld.global.u32 	%r96, [%rd29];
	mul.wide.s32 	%rd30, %r94, 4;
	add.s64 	%rd31, %rd1, %rd30;
	ld.global.u32 	%r97, [%rd31];
	add.s32 	%r98, %r97, %r96;
	mul.wide.s32 	%rd32, %r26, 4;
	add.s64 	%rd33, %rd29, %rd32;
	ld.global.u32 	%r99, [%rd33];
	sub.s32 	%r100, %r99, %r27;
	ld.global.u32 	%r101, [%rd29+4];
	sub.s32 	%r102, %r101, %r27;
	max.s32 	%r103, %r98, %r100;
	max.s32 	%r104, %r103, %r102;
	st.global.u32 	[%rd33+4], %r104;
$L__BB2_12:
	setp.gt.u32 	%p7, %r1, 13;
	@%p7 bra 	$L__BB2_14;
	add.s32 	%r105, %r25, -14;
	add.s32 	%r106, %r105, %r3;
	mul.wide.s32 	%rd34, %r106, 4;
	add.s64 	%rd35, %rd2, %rd34;
	ld.global.u32 	%r107, [%rd35];
	mul.wide.s32 	%rd36, %r105, 4;
	add.s64 	%rd37, %rd1, %rd36;
	ld.global.u32 	%r108, [%rd37];
	add.s32 	%r109, %r108, %r107;
	mul.wide.s32 	%rd38, %r26, 4;
	add.s64 	%rd39, %rd35, %rd38;
	ld.global.u32 	%r110, [%rd39];
	sub.s32 	%r111, %r110, %r27;
	ld.global.u32 	%r112, [%rd35+4];
	sub.s32 	%r113, %r112, %r27;
	max.s32 	%r114, %r109, %r111;
	max.s32 	%r115, %r114, %r113;
	st.global.u32 	[%rd39+4], %r115;
$L__BB2_14:
	setp.gt.u32 	%p8, %r1, 12;
	sub.s32 	%r116, %r25, %r26;
	add.s32 	%r117, %r116, -14;
	mul.wide.s32 	%rd40, %r117, 4;
	add.s64 	%rd3, %rd2, %rd40;
	add.s32 	%r118, %r25, -13;
	mul.wide.s32 	%rd41, %r118, 4;
	add.s64 	%rd4, %rd1, %rd41;
	mul.wide.s32 	%rd42, %r26, 4;
	add.s64 	%rd5, %rd3, %rd42;
	@%p8 bra 	$L__BB2_16;
	ld.global.u32 	%r119, [%rd3];
	ld.global.u32 	%r120, [%rd4];
	add.s32 	%r121, %r120, %r119;
	ld.global.u32 	%r122, [%rd5];
	sub.s32 	%r123, %r122, %r27;
	ld.global.u32 	%r124, [%rd3+4];
	sub.s32 	%r125, %r124, %r27;
	max.s32 	%r126, %r121, %r123;
	max.s32 	%r127, %r126, %r125;
	st.global.u32 	[%rd5+4], %r127;
$L__BB2_16:
	setp.gt.u32 	%p9, %r1, 11;
	@%p9 bra 	$L__BB2_18;
	ld.global.u32 	%r128, [%rd3+4];
	ld.global.u32 	%r129, [%rd4+4];
	add.s32 	%r130, %r129, %r128;
	ld.global.u32 	%r131, [%rd5+4];
	sub.s32 	%r132, %r131, %r27;
	ld.global.u32 	%r133, [%rd3+8];
	sub.s32 	%r134, %r133, %r27;
	max.s32 	%r135, %r130, %r132;
	max.s32 	%r136, %r135, %r134;
	st.global.u32 	[%rd5+8], %r136;
$L__BB2_18:
	setp.gt.u32 	%p10, %r1, 10;
	@%p10 bra 	$L__BB2_20;
	ld.global.u32 	%r137, [%rd3+8];
	ld.global.u32 	%r138, [%rd4+8];
	add.s32 	%r139, %r138, %r137;
	ld.global.u32 	%r140, [%rd5+8];
	sub.s32 	%r141, %r140, %r27;
	ld.global.u32 	%r142, [%rd3+12];
	sub.s32 	%r143, %r142, %r27;
	max.s32 	%r144, %r139, %r141;
	max.s32 	%r145, %r144, %r143;
	st.global.u32 	[%rd5+12], %r145;
$L__BB2_20:
	setp.gt.u32 	%p11, %r1, 9;
	@%p11 bra 	$L__BB2_22;
	ld.global.u32 	%r146, [%rd3+12];
	ld.global.u32 	%r147, [%rd4+12];
	add.s32 	%r148, %r147, %r146;
	ld.global.u32 	%r149, [%rd5+12];
	sub.s32 	%r150, %r149, %r27;
	ld.global.u32 	%r151, [%rd3+16];
	sub.s32 	%r152, %r151, %r27;
	max.s32 	%r153, %r148, %r150;
	max.s32 	%r154, %r153, %r152;
	st.global.u32 	[%rd5+16], %r154;
$L__BB2_22:
	setp.gt.u32 	%p12, %r1, 8;
	@%p12 bra 	$L__BB2_24;
	ld.global.u32 	%r155, [%rd3+16];
	ld.global.u32 	%r156, [%rd4+16];
	add.s32 	%r157, %r156, %r155;
	ld.global.u32 	%r158, [%rd5+16];
	sub.s32 	%r159, %r158, %r27;
	ld.global.u32 	%r160, [%rd3+20];
	sub.s32 	%r161, %r160, %r27;
	max.s32 	%r162, %r157, %r159;
	max.s32 	%r163, %r162, %r161;
	st.global.u32 	[%rd5+20], %r163;
$L__BB2_24:
	setp.gt.u32 	%p13, %r1, 7;
	@%p13 bra 	$L__BB2_26;
	ld.global.u32 	%r164, [%rd3+20];
	ld.global.u32 	%r165, [%rd4+20];
	add.s32 	%r166, %r165, %r164;
	ld.global.u32 	%r167, [%rd5+20];
	sub.s32 	%r168, %r167, %r27;
	ld.global.u32 	%r169, [%rd3+24];
	sub.s32 	%r170, %r169, %r27;
	max.s32 	%r171, %r166, %r168;
	max.s32 	%r172, %r171, %r170;
	st.global.u32 	[%rd5+24], %r172;
$L__BB2_26:
	setp.gt.u32 	%p14, %r1, 6;
	@%p14 bra 	$L__BB2_28;
	ld.global.u32 	%r173, [%rd3+24];
	ld.global.u32 	%r174, [%rd4+24];
	add.s32 	%r175, %r174, %r173;
	ld.global.u32 	%r176, [%rd5+24];
	sub.s32 	%r177, %r176, %r27;
	ld.global.u32 	%r178, [%rd3+28];
	sub.s32 	%r179, %r178, %r27;
	max.s32 	%r180, %r175, %r177;
	max.s32 	%r181, %r180, %r179;
	st.global.u32 	[%rd5+28], %r181;
$L__BB2_28:
	setp.gt.u32 	%p15, %r1, 5;
	@%p15 bra 	$L__BB2_30;
	ld.global.u32 	%r182, [%rd3+28];
	ld.global.u32 	%r183, [%rd4+28];
	add.s32 	%r184, %r183, %r182;
	ld.global.u32 	%r185, [%rd5+28];
	sub.s32 	%r186, %r185, %r27;
	ld.global.u32 	%r187, [%rd3+32];
	sub.s32 	%r188, %r187, %r27;
	max.s32 	%r189, %r184, %r186;
	max.s32 	%r190, %r189, %r188;
	st.global.u32 	[%rd5+32], %r190;
$L__BB2_30:
	setp.gt.u32 	%p16, %r1, 4;
	@%p16 bra 	$L__BB2_32;
	ld.global.u32 	%r191, [%rd3+32];
	ld.global.u32 	%r192, [%rd4+32];
	add.s32 	%r193, %r192, %r191;
	ld.global.u32 	%r194, [%rd5+32];
	sub.s32 	%r195, %r194, %r27;
	ld.global.u32 	%r196, [%rd3+36];
	sub.s32 	%r197, %r196, %r27;
	max.s32 	%r198, %r193, %r195;
	max.s32 	%r199, %r198, %r197;
	st.global.u32 	[%rd5+36], %r199;
$L__BB2_32:
	setp.gt.u32 	%p17, %r1, 3;
	@%p17 bra 	$L__BB2_34;
	ld.global.u32 	%r200, [%rd3+36];
	ld.global.u32 	%r201, [%rd4+36];
	add.s32 	%r202, %r201, %r200;
	ld.global.u32 	%r203, [%rd5+36];
	sub.s32 	%r204, %r203, %r27;
	ld.global.u32 	%r205, [%rd3+40];
	sub.s32 	%r206, %r205, %r27;
	max.s32 	%r207, %r202, %r204;
	max.s32 	%r208, %r207, %r206;
	st.global.u32 	[%rd5+40], %r208;
$L__BB2_34:
	setp.gt.u32 	%p18, %r1, 2;
	@%p18 bra 	$L__BB2_36;
	ld.global.u32 	%r209, [%rd3+40];
	ld.global.u32 	%r210, [%rd4+40];
	add.s32 	%r211, %r210, %r209;
	ld.global.u32 	%r212, [%rd5+40];
	sub.s32 	%r213, %r212, %r27;
	ld.global.u32 	%r214, [%rd3+44];
	sub.s32 	%r215, %r214, %r27;
	max.s32 	%r216, %r211, %r213;
	max.s32 	%r217, %r216, %r215;
	st.global.u32 	[%rd5+44], %r217;
$L__BB2_36:
	setp.gt.u32 	%p19, %r1, 1;
	@%p19 bra 	$L__BB2_38;
	ld.global.u32 	%r218, [%rd3+44];
	ld.global.u32 	%r219, [%rd4+44];
	add.s32 	%r220, %r219, %r218;
	ld.global.u32 	%r221, [%rd5+44];
	sub.s32 	%r222, %r221, %r27;
	ld.global.u32 	%r223, [%rd3+48];
	sub.s32 	%r224, %r223, %r27;
	max.s32 	%r225, %r220, %r222;
	max.s32 	%r226, %r225, %r224;
	st.global.u32 	[%rd5+48], %r226;
$L__BB2_38:
	setp.ne.s32 	%p20, %r1, 0;
	@%p20 bra 	$L__BB2_40;
	ld.global.u32 	%r227, [%rd3+48];
	ld.global.u32 	%r228, [%rd4+48];
	add.s32 	%r229, %r228, %r227;
	ld.global.u32 	%r230, [%rd5+48];
	sub.s32 	%r231, %r230, %r27;
	ld.global.u32 	%r232, [%rd3+52];
	sub.s32 	%r233, %r232, %r27;
	max.s32 	%r234, %r229, %r231;
	max.s32 	%r235, %r234, %r233;
	st.global.u32 	[%rd5+52], %r235;
$L__BB2_40:
	ret;

}
	// .globl	_Z19needle_cuda_plain_2PiS_S_iiii
.visible .entry _Z19needle_cuda_plain_2PiS_S_iiii(
	.param .u64 .ptr .align 1 _Z19needle_cuda_plain_2PiS_S_iiii_param_0,
	.param .u64 .ptr .align 1 _Z19needle_cuda_plain_2PiS_S_iiii_param_1,
	.param .u64 .ptr .align 1 _Z19needle_cuda_plain_2PiS_S_iiii_param_2,
	.param .u32 _Z19needle_cuda_plain_2PiS_S_iiii_param_3,
	.param .u32 _Z19needle_cuda_plain_2PiS_S_iiii_param_4,
	.param .u32 _Z19needle_cuda_plain_2PiS_S_iiii_param_5,
	.param .u32 _Z19needle_cuda_plain_2PiS_S_iiii_param_6
)
{
	.reg .pred 	%p<21>;
	.reg .b32 	%r<249>;
	.reg .b64 	%rd<47>;

	ld.param.u64 	%rd6, [_Z19needle_cuda_plain_2PiS_S_iiii_param_0];
	ld.param.u64 	%rd7, [_Z19needle_cuda_plain_2PiS_S_iiii_param_1];
	ld.param.u32 	%r27, [_Z19needle_cuda_plain_2PiS_S_iiii_param_3];
	ld.param.u32 	%r28, [_Z19needle_cuda_plain_2PiS_S_iiii_param_4];
	ld.param.u32 	%r30, [_Z19needle_cuda_plain_2PiS_S_iiii_param_5];
	ld.param.u32 	%r31, [_Z19needle_cuda_plain_2PiS_S_iiii_param_6];
	cvta.to.global.u64 	%rd1, %rd6;
	cvta.to.global.u64 	%rd2, %rd7;
	mov.u32 	%r32, %ctaid.x;
	mov.u32 	%r1, %tid.x;
	sub.s32 	%r33, %r32, %r30;
	add.s32 	%r34, %r33, %r31;
	not.b32 	%r35, %r32;
	add.s32 	%r36, %r31, %r35;
	mul.lo.s32 	%r37, %r27, %r36;
	shl.b32 	%r38, %r37, 4;
	shl.b32 	%r39, %r34, 4;
	add.s32 	%r2, %r27, 1;
	add.s32 	%r40, %r2, %r39;
	add.s32 	%r3, %r40, %r38;
	not.b32 	%r4, %r27;
	shl.b32 	%r41, %r31, 4;
	shl.b32 	%r42, %r32, 4;
	sub.s32 	%r43, %r41, %r1;
	sub.s32 	%r44, %r43, %r42;
	add.s32 	%r45, %r44, -12;
	mad.lo.s32 	%r46, %r27, %r45, %r1;
	add.s32 	%r247, %r46, %r39;
	shl.b32 	%r6, %r27, 2;
	add.s32 	%r47, %r44, -13;
	mad.lo.s32 	%r48, %r27, %r47, %r1;
	add.s32 	%r49, %r48, %r39;
	add.s32 	%r246, %r49, 1;
	add.s32 	%r50, %r44, -14;
	mad.lo.s32 	%r51, %r27, %r50, %r1;
	add.s32 	%r52, %r51, %r39;
	add.s32 	%r245, %r52, 1;
	add.s32 	%r53, %r44, -15;
	mad.lo.s32 	%r54, %r27, %r53, %r1;
	add.s32 	%r55, %r54, %r39;
	add.s32 	%r244, %r55, 1;
	add.s32 	%r56, %r44, -16;
	mad.lo.s32 	%r57, %r27, %r56, %r1;
	add.s32 	%r243, %r57, %r39;
	mov.b32 	%r248, 0;
	mul.wide.s32 	%rd30, %r2, 4;
$L__BB3_1:
	setp.gt.u32 	%p1, %r1, %r248;
	@%p1 bra 	$L__BB3_3;
	mul.wide.s32 	%rd8, %r243, 4;
	add.s64 	%rd9, %rd2, %rd8;
	ld.global.u32 	%r58, [%rd9];
	mul.wide.s32 	%rd10, %r244, 4;
	add.s64 	%rd11, %rd1, %rd10;
	ld.global.u32 	%r59, [%rd11];
	add.s32 	%r60, %r59, %r58;
	add.s64 	%rd13, %rd9, %rd30;
	ld.global.u32 	%r61, [%rd13+-4];
	sub.s32 	%r62, %r61, %r28;
	ld.global.u32 	%r63, [%rd9+4];
	sub.s32 	%r64, %r63, %r28;
	max.s32 	%r65, %r60, %r62;
	max.s32 	%r66, %r65, %r64;
	st.global.u32 	[%rd13], %r66;
$L__BB3_3:
	add.s32 	%r17, %r248, 1;
	setp.gt.u32 	%p2, %r1, %r17;
	@%p2 bra 	$L__BB3_5;
	add.s32 	%r67, %r244, -1;
	mul.wide.s32 	%rd14, %r67, 4;
	add.s64 	%rd15, %rd2, %rd14;
	ld.global.u32 	%r68, [%rd15];
	mul.wide.s32 	%rd16, %r245, 4;
	add.s64 	%rd17, %rd1, %rd16;
	ld.global.u32 	%r69, [%rd17];
	add.s32 	%r70, %r69, %r68;
	add.s64 	%rd19, %rd15, %rd30;
	ld.global.u32 	%r71, [%rd19+-4];
	sub.s32 	%r72, %r71, %r28;
	ld.global.u32 	%r73, [%rd15+4];
	sub.s32 	%r74, %r73, %r28;
	max.s32 	%r75, %r70, %r72;
	max.s32 	%r76, %r75, %r74;
	st.global.u32 	[%rd19], %r76;
$L__BB3_5:
	add.s32 	%r18, %r17, 1;
	setp.gt.u32 	%p3, %r1, %r18;
	@%p3 bra 	$L__BB3_7;
	add.s32 	%r77, %r245, -1;
	mul.wide.s32 	%rd20, %r77, 4;
	add.s64 	%rd21, %rd2, %rd20;
	ld.global.u32 	%r78, [%rd21];
	mul.wide.s32 	%rd22, %r246, 4;
	add.s64 	%rd23, %rd1, %rd22;
	ld.global.u32 	%r79, [%rd23];
	add.s32 	%r80, %r79, %r78;
	add.s64 	%rd25, %rd21, %rd30;
	ld.global.u32 	%r81, [%rd25+-4];
	sub.s32 	%r82, %r81, %r28;
	ld.global.u32 	%r83, [%rd21+4];
	sub.s32 	%r84, %r83, %r28;
	max.s32 	%r85, %r80, %r82;
	max.s32 	%r86, %r85, %r84;
	st.global.u32 	[%rd25], %r86;
$L__BB3_7:
	add.s32 	%r19, %r18, 1;
	setp.gt.u32 	%p4, %r1, %r19;
	@%p4 bra 	$L__BB3_9;
	add.s32 	%r87, %r247, 1;
	add.s32 	%r88, %r246, -1;
	mul.wide.s32 	%rd26, %r88, 4;
	add.s64 	%rd27, %rd2, %rd26;
	ld.global.u32 	%r89, [%rd27];
	mul.wide.s32 	%rd28, %r87, 4;
	add.s64 	%rd29, %rd1, %rd28;
	ld.global.u32 	%r90, [%rd29];
	add.s32 	%r91, %r90, %r89;
	add.s64 	%rd31, %rd27, %rd30;
	ld.global.u32 	%r92, [%rd31+-4];
	sub.s32 	%r93, %r92, %r28;
	ld.global.u32 	%r94, [%rd27+4];
	sub.s32 	%r95, %r94, %r28;
	max.s32 	%r96, %r91, %r93;
	max.s32 	%r97, %r96, %r95;
	st.global.u32 	[%rd31], %r97;
$L__BB3_9:
	add.s32 	%r247, %r247, %r6;
	add.s32 	%r246, %r246, %r6;
	add.s32 	%r245, %r245, %r6;
	add.s32 	%r244, %r244, %r6;
	add.s32 	%r243, %r243, %r6;
	add.s32 	%r248, %r19, 1;
	setp.ne.s32 	%p5, %r248, 16;
	@%p5 bra 	$L__BB3_1;
	sub.s32 	%r98, 15, %r1;
	mad.lo.s32 	%r99, %r27, %r98, %r1;
	add.s32 	%r100, %r99, %r3;
	add.s32 	%r26, %r100, 16;
	setp.gt.u32 	%p6, %r1, 14;
	@%p6 bra 	$L__BB3_12;
	add.s32 	%r101, %r26, -15;
	add.s32 	%r102, %r101, %r4;
	mul.wide.s32 	%rd32, %r102, 4;
	add.s64 	%rd33, %rd2, %rd32;
	ld.global.u32 	%r103, [%rd33];
	mul.wide.s32 	%rd34, %r101, 4;
	add.s64 	%rd35, %rd1, %rd34;
	ld.global.u32 	%r104, [%rd35];
	add.s32 	%r105, %r104, %r103;
	mul.wide.s32 	%rd36, %r27, 4;
	add.s64 	%rd37, %rd33, %rd36;
	ld.global.u32 	%r106, [%rd37];
	sub.s32 	%r107, %r106, %r28;
	ld.global.u32 	%r108, [%rd33+4];
	sub.s32 	%r109, %r108, %r28;
	max.s32 	%r110, %r105, %r107;
	max.s32 	%r111, %r110, %r109;
	st.global.u32 	[%rd37+4], %r111;
$L__BB3_12:
	setp.gt.u32 	%p7, %r1, 13;
	@%p7 bra 	$L__BB3_14;
	add.s32 	%r112, %r26, -14;
	add.s32 	%r113, %r112, %r4;
	mul.wide.s32 	%rd38, %r113, 4;
	add.s64 	%rd39, %rd2, %rd38;
	ld.global.u32 	%r114, [%rd39];
	mul.wide.s32 	%rd40, %r112, 4;
	add.s64 	%rd41, %rd1, %rd40;
	ld.global.u32 	%r115, [%rd41];
	add.s32 	%r116, %r115, %r114;
	mul.wide.s32 	%rd42, %r27, 4;
	add.s64 	%rd43, %rd39, %rd42;
	ld.global.u32 	%r117, [%rd43];
	sub.s32 	%r118, %r117, %r28;
	ld.global.u32 	%r119, [%rd39+4];
	sub.s32 	%r120, %r119, %r28;
	max.s32 	%r121, %r116, %r118;
	max.s32 	%r122, %r121, %r120;
	st.global.u32 	[%rd43+4], %r122;
$L__BB3_14:
	setp.gt.u32 	%p8, %r1, 12;
	sub.s32 	%r123, %r26, %r27;
	add.s32 	%r124, %r123, -14;
	mul.wide.s32 	%rd44, %r124, 4;
	add.s64 	%rd3, %rd2, %rd44;
	add.s32 	%r125, %r26, -13;
	mul.wide.s32 	%rd45, %r125, 4;
	add.s64 	%rd4, %rd1, %rd45;
	mul.wide.s32 	%rd46, %r27, 4;
	add.s64 	%rd5, %rd3, %rd46;
	@%p8 bra 	$L__BB3_16;
	ld.global.u32 	%r126, [%rd3];
	ld.global.u32 	%r127, [%rd4];
	add.s32 	%r128, %r127, %r126;
	ld.global.u32 	%r129, [%rd5];
	sub.s32 	%r130, %r129, %r28;
	ld.global.u32 	%r131, [%rd3+4];
	sub.s32 	%r132, %r131, %r28;
	max.s32 	%r133, %r128, %r130;
	max.s32 	%r134, %r133, %r132;
	st.global.u32 	[%rd5+4], %r134;
$L__BB3_16:
	setp.gt.u32 	%p9, %r1, 11;
	@%p9 bra 	$L__BB3_18;
	ld.global.u32 	%r135, [%rd3+4];
	ld.global.u32 	%r136, [%rd4+4];
	add.s32 	%r137, %r136, %r135;
	ld.global.u32 	%r138, [%rd5+4];
	sub.s32 	%r139, %r138, %r28;
	ld.global.u32 	%r140, [%rd3+8];
	sub.s32 	%r141, %r140, %r28;
	max.s32 	%r142, %r137, %r139;
	max.s32 	%r143, %r142, %r141;
	st.global.u32 	[%rd5+8], %r143;
$L__BB3_18:
	setp.gt.u32 	%p10, %r1, 10;
	@%p10 bra 	$L__BB3_20;
	ld.global.u32 	%r144, [%rd3+8];
	ld.global.u32 	%r145, [%rd4+8];
	add.s32 	%r146, %r145, %r144;
	ld.global.u32 	%r147, [%rd5+8];
	sub.s32 	%r148, %r147, %r28;
	ld.global.u32 	%r149, [%rd3+12];
	sub.s32 	%r150, %r149, %r28;
	max.s32 	%r151, %r146, %r148;
	max.s32 	%r152, %r151, %r150;
	st.global.u32 	[%rd5+12], %r152;
$L__BB3_20:
	setp.gt.u32 	%p11, %r1, 9;
	@%p11 bra 	$L__BB3_22;
	ld.global.u32 	%r153, [%rd3+12];
	ld.global.u32 	%r154, [%rd4+12];
	add.s32 	%r155, %r154, %r153;
	ld.global.u32 	%r156, [%rd5+12];
	sub.s32 	%r157, %r156, %r28;
	ld.global.u32 	%r158, [%rd3+16];
	sub.s32 	%r159, %r158, %r28;
	max.s32 	%r160, %r155, %r157;
	max.s32 	%r161, %r160, %r159;
	st.global.u32 	[%rd5+16], %r161;
$L__BB3_22:
	setp.gt.u32 	%p12, %r1, 8;
	@%p12 bra 	$L__BB3_24;
	ld.global.u32 	%r162, [%rd3+16];
	ld.global.u32 	%r163, [%rd4+16];
	add.s32 	%r164, %r163, %r162;
	ld.global.u32 	%r165, [%rd5+16];
	sub.s32 	%r166, %r165, %r28;
	ld.global.u32 	%r167, [%rd3+20];
	sub.s32 	%r168, %r167, %r28;
	max.s32 	%r169, %r164, %r166;
	max.s32 	%r170, %r169, %r168;
	st.global.u32 	[%rd5+20], %r170;
$L__BB3_24:
	setp.gt.u32 	%p13, %r1, 7;
	@%p13 bra 	$L__BB3_26;
	ld.global.u32 	%r171, [%rd3+20];
	ld.global.u32 	%r172, [%rd4+20];
	add.s32 	%r173, %r172, %r171;
	ld.global.u32 	%r174, [%rd5+20];
	sub.s32 	%r175, %r174, %r28;
	ld.global.u32 	%r176, [%rd3+24];
	sub.s32 	%r177, %r176, %r28;
	max.s32 	%r178, %r173, %r175;
	max.s32 	%r179, %r178, %r177;
	st.global.u32 	[%rd5+24], %r179;
$L__BB3_26:
	setp.gt.u32 	%p14, %r1, 6;
	@%p14 bra 	$L__BB3_28;
	ld.global.u32 	%r180, [%rd3+24];
	ld.global.u32 	%r181, [%rd4+24];
	add.s32 	%r182, %r181, %r180;
	ld.global.u32 	%r183, [%rd5+24];
	sub.s32 	%r184, %r183, %r28;
	ld.global.u32 	%r185, [%rd3+28];
	sub.s32 	%r186, %r185, %r28;
	max.s32 	%r187, %r182, %r184;
	max.s32 	%r188, %r187, %r186;
	st.global.u32 	[%rd5+28], %r188;
$L__BB3_28:
	setp.gt.u32 	%p15, %r1, 5;
	@%p15 bra 	$L__BB3_30;
	ld.global.u32 	%r189, [%rd3+28];
	ld.global.u32 	%r190, [%rd4+28];
	add.s32 	%r191, %r190, %r189;
	ld.global.u32 	%r192, [%rd5+28];
	sub.s32 	%r193, %r192, %r28;
	ld.global.u32 	%r194, [%rd3+32];
	sub.s32 	%r195, %r194, %r28;
	max.s32 	%r196, %r191, %r193;
	max.s32 	%r197, %r196, %r195;
	st.global.u32 	[%rd5+32], %r197;
$L__BB3_30:
	setp.gt.u32 	%p16, %r1, 4;
	@%p16 bra 	$L__BB3_32;
	ld.global.u32 	%r198, [%rd3+32];
	ld.global.u32 	%r199, [%rd4+32];
	add.s32 	%r200, %r199, %r198;
	ld.global.u32 	%r201, [%rd5+32];
	sub.s32 	%r202, %r201, %r28;
	ld.global.u32 	%r203, [%rd3+36];
	sub.s32 	%r204, %r203, %r28;
	max.s32 	%r205, %r200, %r202;
	max.s32 	%r206, %r205, %r204;
	st.global.u32 	[%rd5+36], %r206;
$L__BB3_32:
	setp.gt.u32 	%p17, %r1, 3;
	@%p17 bra 	$L__BB3_34;
	ld.global.u32 	%r207, [%rd3+36];
	ld.global.u32 	%r208, [%rd4+36];
	add.s32 	%r209, %r208, %r207;
	ld.global.u32 	%r210, [%rd5+36];
	sub.s32 	%r211, %r210, %r28;
	ld.global.u32 	%r212, [%rd3+40];
	sub.s32 	%r213, %r212, %r28;
	max.s32 	%r214, %r209, %r211;
	max.s32 	%r215, %r214, %r213;
	st.global.u32 	[%rd5+40], %r215;
$L__BB3_34:
	setp.gt.u32 	%p18, %r1, 2;
	@%p18 bra 	$L__BB3_36;
	ld.global.u32 	%r216, [%rd3+40];
	ld.global.u32 	%r217, [%rd4+40];
	add.s32 	%r218, %r217, %r216;
	ld.global.u32 	%r219, [%rd5+40];
	sub.s32 	%r220, %r219, %r28;
	ld.global.u32 	%r221, [%rd3+44];
	sub.s32 	%r222, %r221, %r28;
	max.s32 	%r223, %r218, %r220;
	max.s32 	%r224, %r223, %r222;
	st.global.u32 	[%rd5+44], %r224;
$L__BB3_36:
	setp.gt.u32 	%p19, %r1, 1;
	@%p19 bra 	$L__BB3_38;
	ld.global.u32 	%r225, [%rd3+44];
	ld.global.u32 	%r226, [%rd4+44];
	add.s32 	%r227, %r226, %r225;
	ld.global.u32 	%r228, [%rd5+44];
	sub.s32 	%r229, %r228, %r28;
	ld.global.u32 	%r230, [%rd3+48];
	sub.s32 	%r231, %r230, %r28;
	max.s32 	%r232, %r227, %r229;
	max.s32 	%r233, %r232, %r231;
	st.global.u32 	[%rd5+48], %r233;
$L__BB3_38:
	setp.ne.s32 	%p20, %r1, 0;
	@%p20 bra 	$L__BB3_40;
	ld.global.u32 	%r234, [%rd3+48];
	ld.global.u32 	%r235, [%rd4+48];
	add.s32 	%r236, %r235, %r234;
	ld.global.u32 	%r237, [%rd5+48];
	sub.s32 	%r238, %r237, %r28;
	ld.global.u32 	%r239, [%rd3+52];
	sub.s32 	%r240, %r239, %r28;
	max.s32 	%r241, %r236, %r238;
	max.s32 	%r242, %r241, %r240;
	st.global.u32 	[%rd5+52], %r242;
$L__BB3_40:
	ret;

}


// ===== COMPILED SASS (sm_100) =====

	.target	sm_100

	.elftype	@"ET_EXEC"


//--------------------- .note.nv.tkinfo           --------------------------
	.section	.note.nv.tkinfo,"",@"SHT_NOTE"
	.sectionflags	@"SHF_NOTE_NV_TKINFO"
	.tkinfo
        /*0018*/ 	.word	0x00000002
        /*0030*/ 	.string	""
        /*0030*/ 	.string	"ptxas"
        /*0030*/ 	.string	"Cuda compilation tools, release 13.0, V13.0.88"
        /*0030*/ 	.string	"Build cuda_13.0.r13.0/compiler.36424714_0"
        /*0030*/ 	.string	"-arch sm_100 -m 64 "



//--------------------- .note.nv.cuinfo           --------------------------
	.section	.note.nv.cuinfo,"",@"SHT_NOTE"
	.sectionflags	@"SHF_NOTE_NV_CUINFO"
        /*0018*/ 	.short	0x0002
        /*001a*/ 	.short	0x0064
        /*001c*/ 	.short	0x0082
	.zero		2


//--------------------- .nv.info                  --------------------------
	.section	.nv.info,"",@"SHT_CUDA_INFO"
	.align	4


	//----- nvinfo : EIATTR_REGCOUNT
	.align		4
        /*0000*/ 	.byte	0x04, 0x2f
        /*0002*/ 	.short	(.L_1 - .L_0)
	.align		4
.L_0:
        /*0004*/ 	.word	index@(_Z20needle_cuda_shared_1PiS_S_iiii)
        /*0008*/ 	.word	0x00000020


	//----- nvinfo : EIATTR_FRAME_SIZE
	.align		4
.L_1:
        /*000c*/ 	.byte	0x04, 0x11
        /*000e*/ 	.short	(.L_3 - .L_2)
	.align		4
.L_2:
        /*0010*/ 	.word	index@(_Z20needle_cuda_shared_1PiS_S_iiii)
        /*0014*/ 	.word	0x00000000


	//----- nvinfo : EIATTR_REGCOUNT
	.align		4
.L_3:
        /*0018*/ 	.byte	0x04, 0x2f
        /*001a*/ 	.short	(.L_5 - .L_4)
	.align		4
.L_4:
        /*001c*/ 	.word	index@(_Z20needle_cuda_shared_2PiS_S_iiii)
        /*0020*/ 	.word	0x00000020


	//----- nvinfo : EIATTR_FRAME_SIZE
	.align		4
.L_5:
        /*0024*/ 	.byte	0x04, 0x11
        /*0026*/ 	.short	(.L_7 - .L_6)
	.align		4
.L_6:
        /*0028*/ 	.word	index@(_Z20needle_cuda_shared_2PiS_S_iiii)
        /*002c*/ 	.word	0x00000000


	//----- nvinfo : EIATTR_REGCOUNT
	.align		4
.L_7:
        /*0030*/ 	.byte	0x04, 0x2f
        /*0032*/ 	.short	(.L_9 - .L_8)
	.align		4
.L_8:
        /*0034*/ 	.word	index@(_Z19needle_cuda_plain_1PiS_S_iiii)
        /*0038*/ 	.word	0x0000001c


	//----- nvinfo : EIATTR_FRAME_SIZE
	.align		4
.L_9:
        /*003c*/ 	.byte	0x04, 0x11
        /*003e*/ 	.short	(.L_11 - .L_10)
	.align		4
.L_10:
        /*0040*/ 	.word	index@(_Z19needle_cuda_plain_1PiS_S_iiii)
        /*0044*/ 	.word	0x00000000


	//----- nvinfo : EIATTR_REGCOUNT
	.align		4
.L_11:
        /*0048*/ 	.byte	0x04, 0x2f
        /*004a*/ 	.short	(.L_13 - .L_12)
	.align		4
.L_12:
        /*004c*/ 	.word	index@(_Z19needle_cuda_plain_2PiS_S_iiii)
        /*0050*/ 	.word	0x0000001d


	//----- nvinfo : EIATTR_FRAME_SIZE
	.align		4
.L_13:
        /*0054*/ 	.byte	0x04, 0x11
        /*0056*/ 	.short	(.L_15 - .L_14)
	.align		4
.L_14:
        /*0058*/ 	.word	index@(_Z19needle_cuda_plain_2PiS_S_iiii)
        /*005c*/ 	.word	0x00000000


	//----- nvinfo : EIATTR_MIN_STACK_SIZE
	.align		4
.L_15:
        /*0060*/ 	.byte	0x04, 0x12
        /*0062*/ 	.short	(.L_17 - .L_16)
	.align		4
.L_16:
        /*0064*/ 	.word	index@(_Z19needle_cuda_plain_2PiS_S_iiii)
        /*0068*/ 	.word	0x00000000


	//----- nvinfo : EIATTR_MIN_STACK_SIZE
	.align		4
.L_17:
        /*006c*/ 	.byte	0x04, 0x12
        /*006e*/ 	.short	(.L_19 - .L_18)
	.align		4
.L_18:
        /*0070*/ 	.word	index@(_Z19needle_cuda_plain_1PiS_S_iiii)
        /*0074*/ 	.word	0x00000000


	//----- nvinfo : EIATTR_MIN_STACK_SIZE
	.align		4
.L_19:
        /*0078*/ 	.byte	0x04, 0x12
        /*007a*/ 	.short	(.L_21 - .L_20)
	.align		4
.L_20:
        /*007c*/ 	.word	index@(_Z20needle_cuda_shared_2PiS_S_iiii)
        /*0080*/ 	.word	0x00000000


	//----- nvinfo : EIATTR_MIN_STACK_SIZE
	.align		4
.L_21:
        /*0084*/ 	.byte	0x04, 0x12
        /*0086*/ 	.short	(.L_23 - .L_22)
	.align		4
.L_22:
        /*0088*/ 	.word	index@(_Z20needle_cuda_shared_1PiS_S_iiii)
        /*008c*/ 	.word	0x00000000
.L_23:


//--------------------- .nv.compat                --------------------------
	.section	.nv.compat,"",@"SHT_CUDA_COMPAT_INFO"
	.align	4
        /*0000*/ 	.byte	0x02, 0x09, 0x00, 0x00, 0x02, 0x02, 0x01, 0x00, 0x02, 0x05, 0x05, 0x00, 0x03, 0x07, 0x01, 0x01
        /*0010*/ 	.byte	0x02, 0x03, 0x00, 0x00, 0x02, 0x06, 0x01, 0x00, 0x04, 0x0b, 0x08, 0x00, 0x09, 0x00, 0x00, 0x00
        /*0020*/ 	.byte	0x00, 0x00, 0x00, 0x00


//--------------------- .nv.info._Z19needle_cuda_plain_2PiS_S_iiii --------------------------
	.section	.nv.info._Z19needle_cuda_plain_2PiS_S_iiii,"",@"SHT_CUDA_INFO"
	.sectionflags	@""
	.align	4


	//----- nvinfo : EIATTR_CUDA_API_VERSION
	.align		4
        /*0000*/ 	.byte	0x04, 0x37
        /*0002*/ 	.short	(.L_25 - .L_24)
.L_24:
        /*0004*/ 	.word	0x00000082


	//----- nvinfo : EIATTR_KPARAM_INFO
	.align		4
.L_25:
        /*0008*/ 	.byte	0x04, 0x17
        /*000a*/ 	.short	(.L_27 - .L_26)
.L_26:
        /*000c*/ 	.word	0x00000000
        /*0010*/ 	.short	0x0006
        /*0012*/ 	.short	0x0024
        /*0014*/ 	.byte	0x00, 0xf0, 0x11, 0x00


	//----- nvinfo : EIATTR_KPARAM_INFO
	.align		4
.L_27:
        /*0018*/ 	.byte	0x04, 0x17
        /*001a*/ 	.short	(.L_29 - .L_28)
.L_28:
        /*001c*/ 	.word	0x00000000
        /*0020*/ 	.short	0x0005
        /*0022*/ 	.short	0x0020
        /*0024*/ 	.byte	0x00, 0xf0, 0x11, 0x00


	//----- nvinfo : EIATTR_KPARAM_INFO
	.align		4
.L_29:
        /*0028*/ 	.byte	0x04, 0x17
        /*002a*/ 	.short	(.L_31 - .L_30)
.L_30:
        /*002c*/ 	.word	0x00000000
        /*0030*/ 	.short	0x0004
        /*0032*/ 	.short	0x001c
        /*0034*/ 	.byte	0x00, 0xf0, 0x11, 0x00


	//----- nvinfo : EIATTR_KPARAM_INFO
	.align		4
.L_31:
        /*0038*/ 	.byte	0x04, 0x17
        /*003a*/ 	.short	(.L_33 - .L_32)
.L_32:
        /*003c*/ 	.word	0x00000000
        /*0040*/ 	.short	0x0003
        /*0042*/ 	.short	0x0018
        /*0044*/ 	.byte	0x00, 0xf0, 0x11, 0x00


	//----- nvinfo : EIATTR_KPARAM_INFO
	.align		4
.L_33:
        /*0048*/ 	.byte	0x04, 0x17
        /*004a*/ 	.short	(.L_35 - .L_34)
.L_34:
        /*004c*/ 	.word	0x00000000
        /*0050*/ 	.short	0x0002
        /*0052*/ 	.short	0x0010
        /*0054*/ 	.byte	0x00, 0xf5, 0x21, 0x00


	//----- nvinfo : EIATTR_KPARAM_INFO
	.align		4
.L_35:
        /*0058*/ 	.byte	0x04, 0x17
        /*005a*/ 	.short	(.L_37 - .L_36)
.L_36:
        /*005c*/ 	.word	0x00000000
        /*0060*/ 	.short	0x0001
        /*0062*/ 	.short	0x0008
        /*0064*/ 	.byte	0x00, 0xf5, 0x21, 0x00


	//----- nvinfo : EIATTR_KPARAM_INFO
	.align		4
.L_37:
        /*0068*/ 	.byte	0x04, 0x17
        /*006a*/ 	.short	(.L_39 - .L_38)
.L_38:
        /*006c*/ 	.word	0x00000000
        /*0070*/ 	.short	0x0000
        /*0072*/ 	.short	0x0000
        /*0074*/ 	.byte	0x00, 0xf5, 0x21, 0x00


	//----- nvinfo : EIATTR_SPARSE_MMA_MASK
	.align		4
.L_39:
        /*0078*/ 	.byte	0x03, 0x50
        /*007a*/ 	.short	0x0000


	//----- nvinfo : EIATTR_MAXREG_COUNT
	.align		4
        /*007c*/ 	.byte	0x03, 0x1b
        /*007e*/ 	.short	0x00ff


	//----- nvinfo : EIATTR_MERCURY_ISA_VERSION
	.align		4
        /*0080*/ 	.byte	0x03, 0x5f
        /*0082*/ 	.short	0x0101


	//----- nvinfo : EIATTR_VRC_CTA_INIT_COUNT
	.align		4
        /*0084*/ 	.byte	0x02, 0x4a
	.zero		1
	.zero		1


	//----- nvinfo : EIATTR_EXIT_INSTR_OFFSETS
	.align		4
        /*0088*/ 	.byte	0x04, 0x1c
        /*008a*/ 	.short	(.L_41 - .L_40)


	//   ....[0]....
.L_40:
        /*008c*/ 	.word	0x00001340


	//   ....[1]....
        /*0090*/ 	.word	0x000013e0


	//----- nvinfo : EIATTR_CRS_STACK_SIZE
	.align		4
.L_41:
        /*0094*/ 	.byte	0x04, 0x1e
        /*0096*/ 	.short	(.L_43 - .L_42)
.L_42:
        /*0098*/ 	.word	0x00000000


	//----- nvinfo : EIATTR_CBANK_PARAM_SIZE
	.align		4
.L_43:
        /*009c*/ 	.byte	0x03, 0x19
        /*009e*/ 	.short	0x0028


	//----- nvinfo : EIATTR_PARAM_CBANK
	.align		4
        /*00a0*/ 	.byte	0x04, 0x0a
        /*00a2*/ 	.short	(.L_45 - .L_44)
	.align		4
.L_44:
        /*00a4*/ 	.word	index@(.nv.constant0._Z19needle_cuda_plain_2PiS_S_iiii)
        /*00a8*/ 	.short	0x0380
        /*00aa*/ 	.short	0x0028


	//----- nvinfo : EIATTR_SW_WAR
	.align		4
.L_45:
        /*00ac*/ 	.byte	0x04, 0x36
        /*00ae*/ 	.short	(.L_47 - .L_46)
.L_46:
        /*00b0*/ 	.word	0x00000008
.L_47:


//--------------------- .nv.info._Z19needle_cuda_plain_1PiS_S_iiii --------------------------
	.section	.nv.info._Z19needle_cuda_plain_1PiS_S_iiii,"",@"SHT_CUDA_INFO"
	.sectionflags	@""
	.align	4


	//----- nvinfo : EIATTR_CUDA_API_VERSION
	.align		4
        /*0000*/ 	.byte	0x04, 0x37
        /*0002*/ 	.short	(.L_49 - .L_48)
.L_48:
        /*0004*/ 	.word	0x00000082


	//----- nvinfo : EIATTR_KPARAM_INFO
	.align		4
.L_49:
        /*0008*/ 	.byte	0x04, 0x17
        /*000a*/ 	.short	(.L_51 - .L_50)
.L_50:
        /*000c*/ 	.word	0x00000000
        /*0010*/ 	.short	0x0006
        /*0012*/ 	.short	0x0024
        /*0014*/ 	.byte	0x00, 0xf0, 0x11, 0x00


	//----- nvinfo : EIATTR_KPARAM_INFO
	.align		4
.L_51:
        /*0018*/ 	.byte	0x04, 0x17
        /*001a*/ 	.short	(.L_53 - .L_52)
.L_52:
        /*001c*/ 	.word	0x00000000
        /*0020*/ 	.short	0x0005
        /*0022*/ 	.short	0x0020
        /*0024*/ 	.byte	0x00, 0xf0, 0x11, 0x00


	//----- nvinfo : EIATTR_KPARAM_INFO
	.align		4
.L_53:
        /*0028*/ 	.byte	0x04, 0x17
        /*002a*/ 	.short	(.L_55 - .L_54)
.L_54:
        /*002c*/ 	.word	0x00000000
        /*0030*/ 	.short	0x0004
        /*0032*/ 	.short	0x001c
        /*0034*/ 	.byte	0x00, 0xf0, 0x11, 0x00


	//----- nvinfo : EIATTR_KPARAM_INFO
	.align		4
.L_55:
        /*0038*/ 	.byte	0x04, 0x17
        /*003a*/ 	.short	(.L_57 - .L_56)
.L_56:
        /*003c*/ 	.word	0x00000000
        /*0040*/ 	.short	0x0003
        /*0042*/ 	.short	0x0018
        /*0044*/ 	.byte	0x00, 0xf0, 0x11, 0x00


	//----- nvinfo : EIATTR_KPARAM_INFO
	.align		4
.L_57:
        /*0048*/ 	.byte	0x04, 0x17
        /*004a*/ 	.short	(.L_59 - .L_58)
.L_58:
        /*004c*/ 	.word	0x00000000
        /*0050*/ 	.short	0x0002
        /*0052*/ 	.short	0x0010
        /*0054*/ 	.byte	0x00, 0xf5, 0x21, 0x00


	//----- nvinfo : EIATTR_KPARAM_INFO
	.align		4
.L_59:
        /*0058*/ 	.byte	0x04, 0x17
        /*005a*/ 	.short	(.L_61 - .L_60)
.L_60:
        /*005c*/ 	.word	0x00000000
        /*0060*/ 	.short	0x0001
        /*0062*/ 	.short	0x0008
        /*0064*/ 	.byte	0x00, 0xf5, 0x21, 0x00


	//----- nvinfo : EIATTR_KPARAM_INFO
	.align		4
.L_61:
        /*0068*/ 	.byte	0x04, 0x17
        /*006a*/ 	.short	(.L_63 - .L_62)
.L_62:
        /*006c*/ 	.word	0x00000000
        /*0070*/ 	.short	0x0000
        /*0072*/ 	.short	0x0000
        /*0074*/ 	.byte	0x00, 0xf5, 0x21, 0x00


	//----- nvinfo : EIATTR_SPARSE_MMA_MASK
	.align		4
.L_63:
        /*0078*/ 	.byte	0x03, 0x50
        /*007a*/ 	.short	0x0000


	//----- nvinfo : EIATTR_MAXREG_COUNT
	.align		4
        /*007c*/ 	.byte	0x03, 0x1b
        /*007e*/ 	.short	0x00ff


	//----- nvinfo : EIATTR_MERCURY_ISA_VERSION
	.align		4
        /*0080*/ 	.byte	0x03, 0x5f
        /*0082*/ 	.short	0x0101


	//----- nvinfo : EIATTR_VRC_CTA_INIT_COUNT
	.align		4
        /*0084*/ 	.byte	0x02, 0x4a
	.zero		1
	.zero		1


	//----- nvinfo : EIATTR_EXIT_INSTR_OFFSETS
	.align		4
        /*0088*/ 	.byte	0x04, 0x1c
        /*008a*/ 	.short	(.L_65 - .L_64)


	//   ....[0]....
.L_64:
        /*008c*/ 	.word	0x00001300


	//   ....[1]....
        /*0090*/ 	.word	0x000013a0


	//----- nvinfo : EIATTR_CRS_STACK_SIZE
	.align		4
.L_65:
        /*0094*/ 	.byte	0x04, 0x1e
        /*0096*/ 	.short	(.L_67 - .L_66)
.L_66:
        /*0098*/ 	.word	0x00000000


	//----- nvinfo : EIATTR_CBANK_PARAM_SIZE
	.align		4
.L_67:
        /*009c*/ 	.byte	0x03, 0x19
        /*009e*/ 	.short	0x0028


	//----- nvinfo : EIATTR_PARAM_CBANK
	.align		4
        /*00a0*/ 	.byte	0x04, 0x0a
        /*00a2*/ 	.short	(.L_69 - .L_68)
	.align		4
.L_68:
        /*00a4*/ 	.word	index@(.nv.constant0._Z19needle_cuda_plain_1PiS_S_iiii)
        /*00a8*/ 	.short	0x0380
        /*00aa*/ 	.short	0x0028


	//----- nvinfo : EIATTR_SW_WAR
	.align		4
.L_69:
        /*00ac*/ 	.byte	0x04, 0x36
        /*00ae*/ 	.short	(.L_71 - .L_70)
.L_70:
        /*00b0*/ 	.word	0x00000008
.L_71:


//--------------------- .nv.info._Z20needle_cuda_shared_2PiS_S_iiii --------------------------
	.section	.nv.info._Z20needle_cuda_shared_2PiS_S_iiii,"",@"SHT_CUDA_INFO"
	.sectionflags	@""
	.align	4


	//----- nvinfo : EIATTR_CUDA_API_VERSION
	.align		4
        /*0000*/ 	.byte	0x04, 0x37
        /*0002*/ 	.short	(.L_73 - .L_72)
.L_72:
        /*0004*/ 	.word	0x00000082


	//----- nvinfo : EIATTR_KPARAM_INFO
	.align		4
.L_73:
        /*0008*/ 	.byte	0x04, 0x17
        /*000a*/ 	.short	(.L_75 - .L_74)
.L_74:
        /*000c*/ 	.word	0x00000000
        /*0010*/ 	.short	0x0006
        /*0012*/ 	.short	0x0024
        /*0014*/ 	.byte	0x00, 0xf0, 0x11, 0x00


	//----- nvinfo : EIATTR_KPARAM_INFO
	.align		4
.L_75:
        /*0018*/ 	.byte	0x04, 0x17
        /*001a*/ 	.short	(.L_77 - .L_76)
.L_76:
        /*001c*/ 	.word	0x00000000
        /*0020*/ 	.short	0x0005
        /*0022*/ 	.short	0x0020
        /*0024*/ 	.byte	0x00, 0xf0, 0x11, 0x00


	//----- nvinfo : EIATTR_KPARAM_INFO
	.align		4
.L_77:
        /*0028*/ 	.byte	0x04, 0x17
        /*002a*/ 	.short	(.L_79 - .L_78)
.L_78:
        /*002c*/ 	.word	0x00000000
        /*0030*/ 	.short	0x0004
        /*0032*/ 	.short	0x001c
        /*0034*/ 	.byte	0x00, 0xf0, 0x11, 0x00


	//----- nvinfo : EIATTR_KPARAM_INFO
	.align		4
.L_79:
        /*0038*/ 	.byte	0x04, 0x17
        /*003a*/ 	.short	(.L_81 - .L_80)
.L_80:
        /*003c*/ 	.word	0x00000000
        /*0040*/ 	.short	0x0003
        /*0042*/ 	.short	0x0018
        /*0044*/ 	.byte	0x00, 0xf0, 0x11, 0x00


	//----- nvinfo : EIATTR_KPARAM_INFO
	.align		4
.L_81:
        /*0048*/ 	.byte	0x04, 0x17
        /*004a*/ 	.short	(.L_83 - .L_82)
.L_82:
        /*004c*/ 	.word	0x00000000
        /*0050*/ 	.short	0x0002
        /*0052*/ 	.short	0x0010
        /*0054*/ 	.byte	0x00, 0xf5, 0x21, 0x00


	//----- nvinfo : EIATTR_KPARAM_INFO
	.align		4
.L_83:
        /*0058*/ 	.byte	0x04, 0x17
        /*005a*/ 	.short	(.L_85 - .L_84)
.L_84:
        /*005c*/ 	.word	0x00000000
        /*0060*/ 	.short	0x0001
        /*0062*/ 	.short	0x0008
        /*0064*/ 	.byte	0x00, 0xf5, 0x21, 0x00


	//----- nvinfo : EIATTR_KPARAM_INFO
	.align		4
.L_85:
        /*0068*/ 	.byte	0x04, 0x17
        /*006a*/ 	.short	(.L_87 - .L_86)
.L_86:
        /*006c*/ 	.word	0x00000000
        /*0070*/ 	.short	0x0000
        /*0072*/ 	.short	0x0000
        /*0074*/ 	.byte	0x00, 0xf5, 0x21, 0x00


	//----- nvinfo : EIATTR_SPARSE_MMA_MASK
	.align		4
.L_87:
        /*0078*/ 	.byte	0x03, 0x50
        /*007a*/ 	.short	0x0000


	//----- nvinfo : EIATTR_MAXREG_COUNT
	.align		4
        /*007c*/ 	.byte	0x03, 0x1b
        /*007e*/ 	.short	0x00ff


	//----- nvinfo : EIATTR_NUM_BARRIERS
	.align		4
        /*0080*/ 	.byte	0x02, 0x4c
        /*0082*/ 	.byte	0x01
	.zero		1


	//----- nvinfo : EIATTR_MERCURY_ISA_VERSION
	.align		4
        /*0084*/ 	.byte	0x03, 0x5f
        /*0086*/ 	.short	0x0101


	//----- nvinfo : EIATTR_VRC_CTA_INIT_COUNT
	.align		4
        /*0088*/ 	.byte	0x02, 0x4a
	.zero		1
	.zero		1


	//----- nvinfo : EIATTR_EXIT_INSTR_OFFSETS
	.align		4
        /*008c*/ 	.byte	0x04, 0x1c
        /*008e*/ 	.short	(.L_89 - .L_88)


	//   ....[0]....
.L_88:
        /*0090*/ 	.word	0x00002710


	//----- nvinfo : EIATTR_CRS_STACK_SIZE
	.align		4
.L_89:
        /*0094*/ 	.byte	0x04, 0x1e
        /*0096*/ 	.short	(.L_91 - .L_90)
.L_90:
        /*0098*/ 	.word	0x00000000


	//----- nvinfo : EIATTR_CBANK_PARAM_SIZE
	.align		4
.L_91:
        /*009c*/ 	.byte	0x03, 0x19
        /*009e*/ 	.short	0x0028


	//----- nvinfo : EIATTR_PARAM_CBANK
	.align		4
        /*00a0*/ 	.byte	0x04, 0x0a
        /*00a2*/ 	.short	(.L_93 - .L_92)
	.align		4
.L_92:
        /*00a4*/ 	.word	index@(.nv.constant0._Z20needle_cuda_shared_2PiS_S_iiii)
        /*00a8*/ 	.short	0x0380
        /*00aa*/ 	.short	0x0028


	//----- nvinfo : EIATTR_SW_WAR
	.align		4
.L_93:
        /*00ac*/ 	.byte	0x04, 0x36
        /*00ae*/ 	.short	(.L_95 - .L_94)
.L_94:
        /*00b0*/ 	.word	0x00000008
.L_95:


//--------------------- .nv.info._Z20needle_cuda_shared_1PiS_S_iiii --------------------------
	.section	.nv.info._Z20needle_cuda_shared_1PiS_S_iiii,"",@"SHT_CUDA_INFO"
	.sectionflags	@""
	.align	4


	//----- nvinfo : EIATTR_CUDA_API_VERSION
	.align		4
        /*0000*/ 	.byte	0x04, 0x37
        /*0002*/ 	.short	(.L_97 - .L_96)
.L_96:
        /*0004*/ 	.word	0x00000082


	//----- nvinfo : EIATTR_KPARAM_INFO
	.align		4
.L_97:
        /*0008*/ 	.byte	0x04, 0x17
        /*000a*/ 	.short	(.L_99 - .L_98)
.L_98:
        /*000c*/ 	.word	0x00000000
        /*0010*/ 	.short	0x0006
        /*0012*/ 	.short	0x0024
        /*0014*/ 	.byte	0x00, 0xf0, 0x11, 0x00


	//----- nvinfo : EIATTR_KPARAM_INFO
	.align		4
.L_99:
        /*0018*/ 	.byte	0x04, 0x17
        /*001a*/ 	.short	(.L_101 - .L_100)
.L_100:
        /*001c*/ 	.word	0x00000000
        /*0020*/ 	.short	0x0005
        /*0022*/ 	.short	0x0020
        /*0024*/ 	.byte	0x00, 0xf0, 0x11, 0x00


	//----- nvinfo : EIATTR_KPARAM_INFO
	.align		4
.L_101:
        /*0028*/ 	.byte	0x04, 0x17
        /*002a*/ 	.short	(.L_103 - .L_102)
.L_102:
        /*002c*/ 	.word	0x00000000
        /*0030*/ 	.short	0x0004
        /*0032*/ 	.short	0x001c
        /*0034*/ 	.byte	0x00, 0xf0, 0x11, 0x00


	//----- nvinfo : EIATTR_KPARAM_INFO
	.align		4
.L_103:
        /*0038*/ 	.byte	0x04, 0x17
        /*003a*/ 	.short	(.L_105 - .L_104)
.L_104:
        /*003c*/ 	.word	0x00000000
        /*0040*/ 	.short	0x0003
        /*0042*/ 	.short	0x0018
        /*0044*/ 	.byte	0x00, 0xf0, 0x11, 0x00


	//----- nvinfo : EIATTR_KPARAM_INFO
	.align		4
.L_105:
        /*0048*/ 	.byte	0x04, 0x17
        /*004a*/ 	.short	(.L_107 - .L_106)
.L_106:
        /*004c*/ 	.word	0x00000000
        /*0050*/ 	.short	0x0002
        /*0052*/ 	.short	0x0010
        /*0054*/ 	.byte	0x00, 0xf5, 0x21, 0x00


	//----- nvinfo : EIATTR_KPARAM_INFO
	.align		4
.L_107:
        /*0058*/ 	.byte	0x04, 0x17
        /*005a*/ 	.short	(.L_109 - .L_108)
.L_108:
        /*005c*/ 	.word	0x00000000
        /*0060*/ 	.short	0x0001
        /*0062*/ 	.short	0x0008
        /*0064*/ 	.byte	0x00, 0xf5, 0x21, 0x00


	//----- nvinfo : EIATTR_KPARAM_INFO
	.align		4
.L_109:
        /*0068*/ 	.byte	0x04, 0x17
        /*006a*/ 	.short	(.L_111 - .L_110)
.L_110:
        /*006c*/ 	.word	0x00000000
        /*0070*/ 	.short	0x0000
        /*0072*/ 	.short	0x0000
        /*0074*/ 	.byte	0x00, 0xf5, 0x21, 0x00


	//----- nvinfo : EIATTR_SPARSE_MMA_MASK
	.align		4
.L_111:
        /*0078*/ 	.byte	0x03, 0x50
        /*007a*/ 	.short	0x0000


	//----- nvinfo : EIATTR_MAXREG_COUNT
	.align		4
        /*007c*/ 	.byte	0x03, 0x1b
        /*007e*/ 	.short	0x00ff


	//----- nvinfo : EIATTR_NUM_BARRIERS
	.align		4
        /*0080*/ 	.byte	0x02, 0x4c
        /*0082*/ 	.byte	0x01
	.zero		1


	//----- nvinfo : EIATTR_MERCURY_ISA_VERSION
	.align		4
        /*0084*/ 	.byte	0x03, 0x5f
        /*0086*/ 	.short	0x0101


	//----- nvinfo : EIATTR_VRC_CTA_INIT_COUNT
	.align		4
        /*0088*/ 	.byte	0x02, 0x4a
	.zero		1
	.zero		1


	//----- nvinfo : EIATTR_EXIT_INSTR_OFFSETS
	.align		4
        /*008c*/ 	.byte	0x04, 0x1c
        /*008e*/ 	.short	(.L_113 - .L_112)


	//   ....[0]....
.L_112:
        /*0090*/ 	.word	0x00002700


	//----- nvinfo : EIATTR_CRS_STACK_SIZE
	.align		4
.L_113:
        /*0094*/ 	.byte	0x04, 0x1e
        /*0096*/ 	.short	(.L_115 - .L_114)
.L_114:
        /*0098*/ 	.word	0x00000000


	//----- nvinfo : EIATTR_CBANK_PARAM_SIZE
	.align		4
.L_115:
        /*009c*/ 	.byte	0x03, 0x19
        /*009e*/ 	.short	0x0028


	//----- nvinfo : EIATTR_PARAM_CBANK
	.align		4
        /*00a0*/ 	.byte	0x04, 0x0a
        /*00a2*/ 	.short	(.L_117 - .L_116)
	.align		4
.L_116:
        /*00a4*/ 	.word	index@(.nv.constant0._Z20needle_cuda_shared_1PiS_S_iiii)
        /*00a8*/ 	.short	0x0380
        /*00aa*/ 	.short	0x0028


	//----- nvinfo : EIATTR_SW_WAR
	.align		4
.L_117:
        /*00ac*/ 	.byte	0x04, 0x36
        /*00ae*/ 	.short	(.L_119 - .L_118)
.L_118:
        /*00b0*/ 	.word	0x00000008
.L_119:


//--------------------- .nv.callgraph             --------------------------
	.section	.nv.callgraph,"",@"SHT_CUDA_CALLGRAPH"
	.align	4
	.sectionentsize	8
	.align		4
        /*0000*/ 	.word	0x00000000
	.align		4
        /*0004*/ 	.word	0xffffffff
	.align		4
        /*0008*/ 	.word	0x00000000
	.align		4
        /*000c*/ 	.word	0xfffffffe
	.align		4
        /*0010*/ 	.word	0x00000000
	.align		4
        /*0014*/ 	.word	0xfffffffd
	.align		4
        /*0018*/ 	.word	0x00000000
	.align		4
        /*001c*/ 	.word	0xfffffffc


//--------------------- .text._Z19needle_cuda_plain_2PiS_S_iiii --------------------------
	.section	.text._Z19needle_cuda_plain_2PiS_S_iiii,"ax",@progbits
	.align	128
        .global         _Z19needle_cuda_plain_2PiS_S_iiii
        .type           _Z19needle_cuda_plain_2PiS_S_iiii,@function
        .size           _Z19needle_cuda_plain_2PiS_S_iiii,(.L_x_174 - _Z19needle_cuda_plain_2PiS_S_iiii)
        .other          _Z19needle_cuda_plain_2PiS_S_iiii,@"STO_CUDA_ENTRY STV_DEFAULT"
_Z19needle_cuda_plain_2PiS_S_iiii:
.text._Z19needle_cuda_plain_2PiS_S_iiii:
[----:B------:R-:W-:Y:S01]  /*0000*/  LDC R1, c[0x0][0x37c] ;  /* 0x0000df00ff017b82 */ /* 0x000fe20000000800 */
[----:B------:R-:W0:Y:S07]  /*0010*/  S2R R0, SR_TID.X ;  /* 0x0000000000007919 */ /* 0x000e2e0000002100 */
[----:B------:R-:W0:Y:S01]  /*0020*/  LDC.64 R8, c[0x0][0x3a0] ;  /* 0x0000e800ff087b82 */ /* 0x000e220000000a00 */
[----:B------:R-:W1:Y:S01]  /*0030*/  LDCU.64 UR6, c[0x0][0x358] ;  /* 0x00006b00ff0677ac */ /* 0x000e620008000a00 */
[----:B------:R-:W2:Y:S01]  /*0040*/  S2R R6, SR_CTAID.X ;  /* 0x0000000000067919 */ /* 0x000ea20000002500 */
[----:B------:R-:W-:-:S05]  /*0050*/  UMOV UR4, URZ ;  /* 0x000000ff00047c82 */ /* 0x000fca0008000000 */
[----:B------:R-:W3:Y:S01]  /*0060*/  LDC R17, c[0x0][0x398] ;  /* 0x0000e600ff117b82 */ /* 0x000ee20000000800 */
[----:B0-----:R-:W-:Y:S02]  /*0070*/  IMAD R5, R9, 0x10, -R0 ;  /* 0x0000001009057824 */ /* 0x001fe400078e0a00 */
[----:B---3--:R-:W-:Y:S01]  /*0080*/  VIADD R4, R17, 0x1 ;  /* 0x0000000111047836 */ /* 0x008fe20000000000 */
[-C--:B--2---:R-:W-:Y:S02]  /*0090*/  LOP3.LUT R2, RZ, R6.reuse, RZ, 0x33, !PT ;  /* 0x00000006ff027212 */ /* 0x084fe400078e33ff */
[----:B------:R-:W-:Y:S01]  /*00a0*/  IADD3 R3, PT, PT, R9, R6, -R8 ;  /* 0x0000000609037210 */ /* 0x000fe20007ffe808 */
[----:B------:R-:W-:Y:S02]  /*00b0*/  IMAD R6, R6, -0x10, R5 ;  /* 0xfffffff006067824 */ /* 0x000fe400078e0205 */
[----:B------:R-:W-:Y:S02]  /*00c0*/  IMAD.IADD R2, R2, 0x1, R9 ;  /* 0x0000000102027824 */ /* 0x000fe400078e0209 */
[----:B------:R-:W-:-:S02]  /*00d0*/  VIADD R9, R6, 0xfffffff3 ;  /* 0xfffffff306097836 */ /* 0x000fc40000000000 */
[C---:B------:R-:W-:Y:S02]  /*00e0*/  VIADD R11, R6.reuse, 0xfffffff2 ;  /* 0xfffffff2060b7836 */ /* 0x040fe40000000000 */
[----:B------:R-:W-:Y:S02]  /*00f0*/  VIADD R13, R6, 0xfffffff1 ;  /* 0xfffffff1060d7836 */ /* 0x000fe40000000000 */
[----:B------:R-:W-:Y:S02]  /*0100*/  IMAD R2, R2, R17, RZ ;  /* 0x0000001102027224 */ /* 0x000fe400078e02ff */
[----:B------:R-:W-:Y:S02]  /*0110*/  IMAD R5, R3, 0x10, R4 ;  /* 0x0000001003057824 */ /* 0x000fe400078e0204 */
[C---:B------:R-:W-:Y:S02]  /*0120*/  VIADD R7, R6.reuse, 0xfffffff4 ;  /* 0xfffffff406077836 */ /* 0x040fe40000000000 */
[----:B------:R-:W-:Y:S01]  /*0130*/  VIADD R15, R6, 0xfffffff0 ;  /* 0xfffffff0060f7836 */ /* 0x000fe20000000000 */
[----:B------:R-:W-:Y:S01]  /*0140*/  LEA R5, R2, R5, 0x4 ;  /* 0x0000000502057211 */ /* 0x000fe200078e20ff */
[----:B------:R-:W-:-:S02]  /*0150*/  IMAD R6, R9, R17, R0 ;  /* 0x0000001109067224 */ /* 0x000fc400078e0200 */
[-CC-:B------:R-:W-:Y:S02]  /*0160*/  IMAD R8, R11, R17.reuse, R0.reuse ;  /* 0x000000110b087224 */ /* 0x180fe400078e0200 */
[-CC-:B------:R-:W-:Y:S02]  /*0170*/  IMAD R10, R13, R17.reuse, R0.reuse ;  /* 0x000000110d0a7224 */ /* 0x180fe400078e0200 */
[-C--:B------:R-:W-:Y:S02]  /*0180*/  IMAD R2, R7, R17.reuse, R0 ;  /* 0x0000001107027224 */ /* 0x080fe400078e0200 */
[----:B------:R-:W-:Y:S02]  /*0190*/  IMAD R6, R3, 0x10, R6 ;  /* 0x0000001003067824 */ /* 0x000fe400078e0206 */
[----:B------:R-:W-:Y:S01]  /*01a0*/  IMAD R12, R15, R17, R0 ;  /* 0x000000110f0c7224 */ /* 0x000fe200078e0200 */
[C---:B------:R-:W-:Y:S01]  /*01b0*/  LEA R7, R3.reuse, R2, 0x4 ;  /* 0x0000000203077211 */ /* 0x040fe200078e20ff */
[C---:B------:R-:W-:Y:S01]  /*01c0*/  IMAD R8, R3.reuse, 0x10, R8 ;  /* 0x0000001003087824 */ /* 0x040fe200078e0208 */
[----:B------:R-:W-:Y:S01]  /*01d0*/  IADD3 R6, PT, PT, R6, 0x1, RZ ;  /* 0x0000000106067810 */ /* 0x000fe20007ffe0ff */
[----:B------:R-:W-:-:S02]  /*01e0*/  IMAD R9, R3, 0x10, R10 ;  /* 0x0000001003097824 */ /* 0x000fc400078e020a */
[----:B------:R-:W-:Y:S02]  /*01f0*/  IMAD R10, R3, 0x10, R12 ;  /* 0x00000010030a7824 */ /* 0x000fe400078e020c */
[----:B------:R-:W-:Y:S02]  /*0200*/  VIADD R8, R8, 0x1 ;  /* 0x0000000108087836 */ /* 0x000fe40000000000 */
[----:B-1----:R-:W-:-:S07]  /*0210*/  VIADD R9, R9, 0x1 ;  /* 0x0000000109097836 */ /* 0x002fce0000000000 */
.L_x_0:
[----:B------:R-:W0:Y:S01]  /*0220*/  LDC.64 R2, c[0x0][0x388] ;  /* 0x0000e200ff027b82 */ /* 0x000e220000000a00 */
[----:B------:R-:W-:-:S07]  /*0230*/  ISETP.GT.U32.AND P0, PT, R0, UR4, PT ;  /* 0x0000000400007c0c */ /* 0x000fce000bf04070 */
[----:B------:R-:W1:Y:S01]  /*0240*/  LDC.64 R18, c[0x0][0x380] ;  /* 0x0000e000ff127b82 */ /* 0x000e620000000a00 */
[----:B------:R-:W-:-:S07]  /*0250*/  UIADD3 UR5, UPT, UPT, UR4, 0x1, URZ ;  /* 0x0000000104057890 */ /* 0x000fce000fffe0ff */
[----:B------:R-:W2:Y:S01]  /*0260*/  @!P0 LDC R25, c[0x0][0x39c] ;  /* 0x0000e700ff198b82 */ /* 0x000ea20000000800 */
[----:B0-----:R-:W-:-:S07]  /*0270*/  @!P0 IMAD.WIDE R2, R10, 0x4, R2 ;  /* 0x000000040a028825 */ /* 0x001fce00078e0202 */
[----:B------:R-:W0:Y:S01]  /*0280*/  LDC.64 R16, c[0x0][0x388] ;  /* 0x0000e200ff107b82 */ /* 0x000e220000000a00 */
[----:B------:R-:W3:Y:S01]  /*0290*/  @!P0 LDG.E R11, desc[UR6][R2.64] ;  /* 0x00000006020b8981 */ /* 0x000ee2000c1e1900 */
[----:B------:R-:W-:-:S03]  /*02a0*/  @!P0 IMAD.WIDE R12, R4, 0x4, R2 ;  /* 0x00000004040c8825 */ /* 0x000fc600078e0202 */
[----:B------:R4:W5:Y:S01]  /*02b0*/  @!P0 LDG.E R21, desc[UR6][R2.64+0x4] ;  /* 0x0000040602158981 */ /* 0x000962000c1e1900 */
[----:B-1----:R-:W-:Y:S02]  /*02c0*/  @!P0 IMAD.WIDE R18, R9, 0x4, R18 ;  /* 0x0000000409128825 */ /* 0x002fe400078e0212 */
[----:B------:R-:W1:Y:S01]  /*02d0*/  LDC.64 R14, c[0x0][0x380] ;  /* 0x0000e000ff0e7b82 */ /* 0x000e620000000a00 */
[----:B------:R-:W2:Y:S04]  /*02e0*/  @!P0 LDG.E R20, desc[UR6][R12.64+-0x4] ;  /* 0xfffffc060c148981 */ /* 0x000ea8000c1e1900 */
[----:B------:R-:W3:Y:S01]  /*02f0*/  @!P0 LDG.E R18, desc[UR6][R18.64] ;  /* 0x0000000612128981 */ /* 0x000ee2000c1e1900 */
[----:B------:R-:W-:-:S13]  /*0300*/  ISETP.GT.U32.AND P1, PT, R0, UR5, PT ;  /* 0x0000000500007c0c */ /* 0x000fda000bf24070 */
[----:B------:R-:W-:Y:S01]  /*0310*/  @!P1 VIADD R23, R9, 0xffffffff ;  /* 0xffffffff09179836 */ /* 0x000fe20000000000 */
[----:B------:R-:W1:Y:S03]  /*0320*/  @!P1 LDC R26, c[0x0][0x39c] ;  /* 0x0000e700ff1a9b82 */ /* 0x000e660000000800 */
[----:B0-----:R-:W-:-:S04]  /*0330*/  @!P1 IMAD.WIDE R16, R23, 0x4, R16 ;  /* 0x0000000417109825 */ /* 0x001fc800078e0210 */
[----:B----4-:R-:W-:-:S04]  /*0340*/  @!P1 IMAD.WIDE R2, R4, 0x4, R16 ;  /* 0x0000000404029825 */ /* 0x010fc800078e0210 */
[----:B--2---:R-:W-:-:S05]  /*0350*/  @!P0 IMAD.IADD R20, R20, 0x1, -R25 ;  /* 0x0000000114148824 */ /* 0x004fca00078e0a19 */
[----:B---3--:R-:W-:-:S04]  /*0360*/  @!P0 VIADDMNMX R18, R18, R11, R20, !PT ;  /* 0x0000000b12128246 */ /* 0x008fc80007800114 */
[----:B-----5:R-:W-:Y:S01]  /*0370*/  @!P0 VIADDMNMX R11, R21, -R25, R18, !PT ;  /* 0x80000019150b8246 */ /* 0x020fe20007800112 */
[----:B-1----:R-:W-:Y:S01]  /*0380*/  @!P1 IMAD.WIDE R20, R8, 0x4, R14 ;  /* 0x0000000408149825 */ /* 0x002fe200078e020e */
[----:B------:R-:W-:Y:S01]  /*0390*/  UIADD3 UR5, UPT, UPT, UR4, 0x2, URZ ;  /* 0x0000000204057890 */ /* 0x000fe2000fffe0ff */
[----:B------:R-:W0:Y:S02]  /*03a0*/  LDC.64 R18, c[0x0][0x388] ;  /* 0x0000e200ff127b82 */ /* 0x000e240000000a00 */
[----:B------:R1:W-:Y:S04]  /*03b0*/  @!P0 STG.E desc[UR6][R12.64], R11 ;  /* 0x0000000b0c008986 */ /* 0x0003e8000c101906 */
[----:B------:R-:W2:Y:S02]  /*03c0*/  @!P1 LDG.E R23, desc[UR6][R2.64+-0x4] ;  /* 0xfffffc0602179981 */ /* 0x000ea4000c1e1900 */
[----:B------:R-:W3:Y:S02]  /*03d0*/  LDC.64 R14, c[0x0][0x380] ;  /* 0x0000e000ff0e7b82 */ /* 0x000ee40000000a00 */
[----:B------:R-:W4:Y:S04]  /*03e0*/  @!P1 LDG.E R21, desc[UR6][R20.64] ;  /* 0x0000000614159981 */ /* 0x000f28000c1e1900 */
[----:B------:R-:W4:Y:S04]  /*03f0*/  @!P1 LDG.E R22, desc[UR6][R16.64] ;  /* 0x0000000610169981 */ /* 0x000f28000c1e1900 */
[----:B------:R5:W3:Y:S01]  /*0400*/  @!P1 LDG.E R24, desc[UR6][R16.64+0x4] ;  /* 0x0000040610189981 */ /* 0x000ae2000c1e1900 */
[----:B------:R-:W-:Y:S01]  /*0410*/  ISETP.GT.U32.AND P0, PT, R0, UR5, PT ;  /* 0x0000000500007c0c */ /* 0x000fe2000bf04070 */
[----:B-----5:R-:W5:-:S12]  /*0420*/  LDC.64 R16, c[0x0][0x388] ;  /* 0x0000e200ff107b82 */ /* 0x020f580000000a00 */
[----:B------:R-:W-:-:S05]  /*0430*/  @!P0 IADD3 R25, PT, PT, R8, -0x1, RZ ;  /* 0xffffffff08198810 */ /* 0x000fca0007ffe0ff */
[----:B0-----:R-:W-:-:S04]  /*0440*/  @!P0 IMAD.WIDE R18, R25, 0x4, R18 ;  /* 0x0000000419128825 */ /* 0x001fc800078e0212 */
[----:B-1----:R-:W-:-:S04]  /*0450*/  @!P0 IMAD.WIDE R12, R4, 0x4, R18 ;  /* 0x00000004040c8825 */ /* 0x002fc800078e0212 */
[----:B--2---:R-:W-:-:S05]  /*0460*/  @!P1 IMAD.IADD R23, R23, 0x1, -R26 ;  /* 0x0000000117179824 */ /* 0x004fca00078e0a1a */
[----:B----4-:R-:W-:-:S04]  /*0470*/  @!P1 VIADDMNMX R21, R21, R22, R23, !PT ;  /* 0x0000001615159246 */ /* 0x010fc80007800117 */
[----:B---3--:R-:W-:Y:S01]  /*0480*/  @!P1 VIADDMNMX R11, R24, -R26, R21, !PT ;  /* 0x8000001a180b9246 */ /* 0x008fe20007800115 */
[----:B------:R-:W-:Y:S01]  /*0490*/  @!P0 IMAD.WIDE R20, R6, 0x4, R14 ;  /* 0x0000000406148825 */ /* 0x000fe200078e020e */
[----:B------:R-:W0:Y:S03]  /*04a0*/  @!P0 LDC R26, c[0x0][0x39c] ;  /* 0x0000e700ff1a8b82 */ /* 0x000e260000000800 */
[----:B------:R1:W-:Y:S04]  /*04b0*/  @!P1 STG.E desc[UR6][R2.64], R11 ;  /* 0x0000000b02009986 */ /* 0x0003e8000c101906 */
[----:B------:R-:W0:Y:S01]  /*04c0*/  @!P0 LDG.E R23, desc[UR6][R12.64+-0x4] ;  /* 0xfffffc060c178981 */ /* 0x000e22000c1e1900 */
[----:B------:R-:W-:Y:S01]  /*04d0*/  UIADD3 UR5, UPT, UPT, UR4, 0x3, URZ ;  /* 0x0000000304057890 */ /* 0x000fe2000fffe0ff */
[----:B------:R-:W2:Y:S02]  /*04e0*/  LDC.64 R14, c[0x0][0x380] ;  /* 0x0000e000ff0e7b82 */ /* 0x000ea40000000a00 */
[----:B------:R-:W3:Y:S04]  /*04f0*/  @!P0 LDG.E R21, desc[UR6][R20.64] ;  /* 0x0000000614158981 */ /* 0x000ee8000c1e1900 */
[----:B------:R-:W3:Y:S04]  /*0500*/  @!P0 LDG.E R22, desc[UR6][R18.64] ;  /* 0x0000000612168981 */ /* 0x000ee8000c1e1900 */
[----:B------:R4:W3:Y:S01]  /*0510*/  @!P0 LDG.E R24, desc[UR6][R18.64+0x4] ;  /* 0x0000040612188981 */ /* 0x0008e2000c1e1900 */
[----:B------:R-:W-:-:S13]  /*0520*/  ISETP.GT.U32.AND P1, PT, R0, UR5, PT ;  /* 0x0000000500007c0c */ /* 0x000fda000bf24070 */
[----:B------:R-:W-:-:S04]  /*0530*/  @!P1 VIADD R25, R6, 0xffffffff ;  /* 0xffffffff06199836 */ /* 0x000fc80000000000 */
[----:B-----5:R-:W-:-:S04]  /*0540*/  @!P1 IMAD.WIDE R16, R25, 0x4, R16 ;  /* 0x0000000419109825 */ /* 0x020fc800078e0210 */
[----:B-1----:R-:W-:Y:S02]  /*0550*/  @!P1 VIADD R3, R7, 0x1 ;  /* 0x0000000107039836 */ /* 0x002fe40000000000 */
[----:B----4-:R-:W-:-:S04]  /*0560*/  @!P1 IMAD.WIDE R18, R4, 0x4, R16 ;  /* 0x0000000404129825 */ /* 0x010fc800078e0210 */
[----:B--2---:R-:W-:-:S04]  /*0570*/  @!P1 IMAD.WIDE R14, R3, 0x4, R14 ;  /* 0x00000004030e9825 */ /* 0x004fc800078e020e */
[----:B0-----:R-:W-:-:S05]  /*0580*/  @!P0 IMAD.IADD R23, R23, 0x1, -R26 ;  /* 0x0000000117178824 */ /* 0x001fca00078e0a1a */
[----:B---3--:R-:W-:Y:S02]  /*0590*/  @!P0 VIADDMNMX R21, R21, R22, R23, !PT ;  /* 0x0000001615158246 */ /* 0x008fe40007800117 */
[----:B------:R-:W0:Y:S02]  /*05a0*/  @!P1 LDC R22, c[0x0][0x39c] ;  /* 0x0000e700ff169b82 */ /* 0x000e240000000800 */
[----:B------:R-:W-:-:S05]  /*05b0*/  @!P0 VIADDMNMX R21, R24, -R26, R21, !PT ;  /* 0x8000001a18158246 */ /* 0x000fca0007800115 */
[----:B------:R1:W-:Y:S04]  /*05c0*/  @!P0 STG.E desc[UR6][R12.64], R21 ;  /* 0x000000150c008986 */ /* 0x0003e8000c101906 */
[----:B------:R-:W0:Y:S04]  /*05d0*/  @!P1 LDG.E R3, desc[UR6][R18.64+-0x4] ;  /* 0xfffffc0612039981 */ /* 0x000e28000c1e1900 */
[----:B------:R-:W2:Y:S04]  /*05e0*/  @!P1 LDG.E R15, desc[UR6][R14.64] ;  /* 0x000000060e0f9981 */ /* 0x000ea8000c1e1900 */
[----:B------:R-:W2:Y:S04]  /*05f0*/  @!P1 LDG.E R2, desc[UR6][R16.64] ;  /* 0x0000000610029981 */ /* 0x000ea8000c1e1900 */
[----:B------:R-:W3:Y:S01]  /*0600*/  @!P1 LDG.E R20, desc[UR6][R16.64+0x4] ;  /* 0x0000040610149981 */ /* 0x000ee2000c1e1900 */
[----:B------:R-:W-:-:S04]  /*0610*/  UIADD3 UR4, UPT, UPT, UR4, 0x4, URZ ;  /* 0x0000000404047890 */ /* 0x000fc8000fffe0ff */
[----:B------:R-:W-:Y:S01]  /*0620*/  UISETP.NE.AND UP0, UPT, UR4, 0x10, UPT ;  /* 0x000000100400788c */ /* 0x000fe2000bf05270 */
[----:B0-----:R-:W-:Y:S02]  /*0630*/  @!P1 IADD3 R11, PT, PT, R3, -R22, RZ ;  /* 0x80000016030b9210 */ /* 0x001fe40007ffe0ff */
[----:B------:R-:W0:Y:S02]  /*0640*/  LDC R3, c[0x0][0x398] ;  /* 0x0000e600ff037b82 */ /* 0x000e240000000800 */
[----:B--2---:R-:W-:-:S04]  /*0650*/  @!P1 VIADDMNMX R11, R15, R2, R11, !PT ;  /* 0x000000020f0b9246 */ /* 0x004fc8000780010b */
[----:B---3--:R-:W-:-:S05]  /*0660*/  @!P1 VIADDMNMX R11, R20, -R22, R11, !PT ;  /* 0x80000016140b9246 */ /* 0x008fca000780010b */
[----:B------:R1:W-:Y:S01]  /*0670*/  @!P1 STG.E desc[UR6][R18.64], R11 ;  /* 0x0000000b12009986 */ /* 0x0003e2000c101906 */
[C---:B0-----:R-:W-:Y:S01]  /*0680*/  IMAD R10, R3.reuse, 0x4, R10 ;  /* 0x00000004030a7824 */ /* 0x041fe200078e020a */
[C---:B------:R-:W-:Y:S01]  /*0690*/  LEA R9, R3.reuse, R9, 0x2 ;  /* 0x0000000903097211 */ /* 0x040fe200078e10ff */
[C---:B------:R-:W-:Y:S02]  /*06a0*/  IMAD R7, R3.reuse, 0x4, R7 ;  /* 0x0000000403077824 */ /* 0x040fe400078e0207 */
[C---:B------:R-:W-:Y:S02]  /*06b0*/  IMAD R6, R3.reuse, 0x4, R6 ;  /* 0x0000000403067824 */ /* 0x040fe400078e0206 */
[----:B------:R-:W-:Y:S01]  /*06c0*/  IMAD R8, R3, 0x4, R8 ;  /* 0x0000000403087824 */ /* 0x000fe200078e0208 */
[----:B-1----:R-:W-:Y:S06]  /*06d0*/  BRA.U UP0, `(.L_x_0) ;  /* 0xfffffff900d07547 */ /* 0x002fec000b83ffff */
[----:B------:R-:W0:Y:S01]  /*06e0*/  LDC.64 R8, c[0x0][0x388] ;  /* 0x0000e200ff087b82 */ /* 0x000e220000000a00 */
[C---:B------:R-:W-:Y:S02]  /*06f0*/  IADD3 R2, PT, PT, -R0.reuse, 0xf, RZ ;  /* 0x0000000f00027810 */ /* 0x040fe40007ffe1ff */
[----:B------:R-:W-:Y:S02]  /*0700*/  ISETP.GT.U32.AND P0, PT, R0, 0xe, PT ;  /* 0x0000000e0000780c */ /* 0x000fe40003f04070 */
[-C--:B------:R-:W-:Y:S01]  /*0710*/  LOP3.LUT R20, RZ, R3.reuse, RZ, 0x33, !PT ;  /* 0x00000003ff147212 */ /* 0x080fe200078e33ff */
[----:B------:R-:W-:Y:S02]  /*0720*/  IMAD R2, R2, R3, R0 ;  /* 0x0000000302027224 */ /* 0x000fe400078e0200 */
[----:B------:R-:W1:Y:S02]  /*0730*/  LDC.64 R6, c[0x0][0x380] ;  /* 0x0000e000ff067b82 */ /* 0x000e640000000a00 */
[----:B------:R-:W-:-:S06]  /*0740*/  IMAD.IADD R2, R5, 0x1, R2 ;  /* 0x0000000105027824 */ /* 0x000fcc00078e0202 */
[----:B------:R-:W-:Y:S01]  /*0750*/  @!P0 VIADD R13, R2, 0x1 ;  /* 0x00000001020d8836 */ /* 0x000fe20000000000 */
[----:B------:R-:W2:Y:S03]  /*0760*/  @!P0 LDC R19, c[0x0][0x39c] ;  /* 0x0000e700ff138b82 */ /* 0x000ea60000000800 */
[----:B------:R-:W-:-:S04]  /*0770*/  @!P0 IMAD.IADD R15, R13, 0x1, R20 ;  /* 0x000000010d0f8824 */ /* 0x000fc800078e0214 */
[----:B0-----:R-:W-:-:S05]  /*0780*/  @!P0 IMAD.WIDE R14, R15, 0x4, R8 ;  /* 0x000000040f0e8825 */ /* 0x001fca00078e0208 */
[----:B------:R-:W3:Y:S01]  /*0790*/  @!P0 LDG.E R16, desc[UR6][R14.64] ;  /* 0x000000060e108981 */ /* 0x000ee2000c1e1900 */
[----:B------:R-:W-:-:S03]  /*07a0*/  @!P0 IMAD.WIDE R4, R3, 0x4, R14 ;  /* 0x0000000403048825 */ /* 0x000fc600078e020e */
[----:B------:R-:W4:Y:S01]  /*07b0*/  @!P0 LDG.E R18, desc[UR6][R14.64+0x4] ;  /* 0x000004060e128981 */ /* 0x000f22000c1e1900 */
[----:B-1----:R-:W-:-:S03]  /*07c0*/  @!P0 IMAD.WIDE R12, R13, 0x4, R6 ;  /* 0x000000040d0c8825 */ /* 0x002fc600078e0206 */
[----:B------:R-:W2:Y:S04]  /*07d0*/  @!P0 LDG.E R10, desc[UR6][R4.64] ;  /* 0x00000006040a8981 */ /* 0x000ea8000c1e1900 */
[----:B------:R-:W3:Y:S01]  /*07e0*/  @!P0 LDG.E R13, desc[UR6][R12.64] ;  /* 0x000000060c0d8981 */ /* 0x000ee2000c1e1900 */
[----:B------:R-:W-:-:S13]  /*07f0*/  ISETP.GT.U32.AND P1, PT, R0, 0xd, PT ;  /* 0x0000000d0000780c */ /* 0x000fda0003f24070 */
[----:B------:R-:W-:Y:S01]  /*0800*/  @!P1 VIADD R21, R2, 0x2 ;  /* 0x0000000202159836 */ /* 0x000fe20000000000 */
[----:B------:R-:W0:Y:S04]  /*0810*/  @!P1 LDC R22, c[0x0][0x39c] ;  /* 0x0000e700ff169b82 */ /* 0x000e280000000800 */
[----:B------:R-:W-:Y:S01]  /*0820*/  @!P1 IADD3 R11, PT, PT, R21, R20, RZ ;  /* 0x00000014150b9210 */ /* 0x000fe20007ffe0ff */
[----:B--2---:R-:W-:-:S04]  /*0830*/  @!P0 IMAD.IADD R17, R10, 0x1, -R19 ;  /* 0x000000010a118824 */ /* 0x004fc800078e0a13 */
[----:B------:R-:W-:Y:S01]  /*0840*/  @!P1 IMAD.WIDE R10, R11, 0x4, R8 ;  /* 0x000000040b0a9825 */ /* 0x000fe200078e0208 */
[----:B---3--:R-:W-:-:S03]  /*0850*/  @!P0 VIADDMNMX R17, R13, R16, R17, !PT ;  /* 0x000000100d118246 */ /* 0x008fc60007800111 */
[----:B------:R-:W-:Y:S01]  /*0860*/  @!P1 IMAD.WIDE R12, R3, 0x4, R10 ;  /* 0x00000004030c9825 */ /* 0x000fe200078e020a */
[----:B----4-:R-:W-:-:S03]  /*0870*/  @!P0 VIADDMNMX R19, R18, -R19, R17, !PT ;  /* 0x8000001312138246 */ /* 0x010fc60007800111 */
[----:B------:R-:W-:Y:S02]  /*0880*/  @!P1 IMAD.WIDE R16, R21, 0x4, R6 ;  /* 0x0000000415109825 */ /* 0x000fe400078e0206 */
[----:B------:R1:W-:Y:S04]  /*0890*/  @!P0 STG.E desc[UR6][R4.64+0x4], R19 ;  /* 0x0000041304008986 */ /* 0x0003e8000c101906 */
[----:B------:R-:W0:Y:S04]  /*08a0*/  @!P1 LDG.E R15, desc[UR6][R12.64] ;  /* 0x000000060c0f9981 */ /* 0x000e28000c1e1900 */
[----:B------:R-:W2:Y:S04]  /*08b0*/  @!P1 LDG.E R17, desc[UR6][R16.64] ;  /* 0x0000000610119981 */ /* 0x000ea8000c1e1900 */
[----:B------:R-:W2:Y:S04]  /*08c0*/  @!P1 LDG.E R14, desc[UR6][R10.64] ;  /* 0x000000060a0e9981 */ /* 0x000ea8000c1e1900 */
[----:B------:R-:W3:Y:S01]  /*08d0*/  @!P1 LDG.E R18, desc[UR6][R10.64+0x4] ;  /* 0x000004060a129981 */ /* 0x000ee2000c1e1900 */
[----:B------:R-:W-:-:S02]  /*08e0*/  IADD3 R20, PT, PT, -R3, 0x10, R2 ;  /* 0x0000001003147810 */ /* 0x000fc40007ffe102 */
[----:B------:R-:W-:-:S03]  /*08f0*/  ISETP.GT.U32.AND P0, PT, R0, 0xc, PT ;  /* 0x0000000c0000780c */ /* 0x000fc60003f04070 */
[----:B------:R-:W-:-:S04]  /*0900*/  VIADD R21, R20, 0xfffffff2 ;  /* 0xfffffff214157836 */ /* 0x000fc80000000000 */
[----:B------:R-:W-:-:S04]  /*0910*/  IMAD.WIDE R8, R21, 0x4, R8 ;  /* 0x0000000415087825 */ /* 0x000fc800078e0208 */
[----:B-1----:R-:W-:Y:S02]  /*0920*/  VIADD R5, R2, 0x3 ;  /* 0x0000000302057836 */ /* 0x002fe40000000000 */
[----:B------:R-:W-:-:S04]  /*0930*/  IMAD.WIDE R2, R3, 0x4, R8 ;  /* 0x0000000403027825 */ /* 0x000fc800078e0208 */
[----:B------:R-:W-:-:S04]  /*0940*/  IMAD.WIDE R6, R5, 0x4, R6 ;  /* 0x0000000405067825 */ /* 0x000fc800078e0206 */
[----:B0-----:R-:W-:-:S05]  /*0950*/  @!P1 IMAD.IADD R15, R15, 0x1, -R22 ;  /* 0x000000010f0f9824 */ /* 0x001fca00078e0a16 */
[----:B--2---:R-:W-:Y:S02]  /*0960*/  @!P1 VIADDMNMX R15, R17, R14, R15, !PT ;  /* 0x0000000e110f9246 */ /* 0x004fe4000780010f */
[----:B------:R-:W0:Y:S02]  /*0970*/  @!P0 LDC R17, c[0x0][0x39c] ;  /* 0x0000e700ff118b82 */ /* 0x000e240000000800 */
[----:B---3--:R-:W-:-:S05]  /*0980*/  @!P1 VIADDMNMX R15, R18, -R22, R15, !PT ;  /* 0x80000016120f9246 */ /* 0x008fca000780010f */
[----:B------:R1:W-:Y:S04]  /*0990*/  @!P1 STG.E desc[UR6][R12.64+0x4], R15 ;  /* 0x0000040f0c009986 */ /* 0x0003e8000c101906 */
[----:B------:R-:W0:Y:S04]  /*09a0*/  @!P0 LDG.E R10, desc[UR6][R2.64] ;  /* 0x00000006020a8981 */ /* 0x000e28000c1e1900 */
[----:B------:R-:W2:Y:S04]  /*09b0*/  @!P0 LDG.E R4, desc[UR6][R8.64] ;  /* 0x0000000608048981 */ /* 0x000ea8000c1e1900 */
[----:B------:R-:W2:Y:S04]  /*09c0*/  @!P0 LDG.E R5, desc[UR6][R6.64] ;  /* 0x0000000606058981 */ /* 0x000ea8000c1e1900 */
[----:B------:R-:W3:Y:S01]  /*09d0*/  @!P0 LDG.E R11, desc[UR6][R8.64+0x4] ;  /* 0x00000406080b8981 */ /* 0x000ee2000c1e1900 */
[----:B------:R-:W-:-:S02]  /*09e0*/  ISETP.GT.U32.AND P2, PT, R0, 0xb, PT ;  /* 0x0000000b0000780c */ /* 0x000fc40003f44070 */
[C---:B------:R-:W-:Y:S01]  /*09f0*/  ISETP.GT.U32.AND P1, PT, R0.reuse, 0x6, PT ;  /* 0x000000060000780c */ /* 0x040fe20003f24070 */
[----:B------:R-:W-:Y:S01]  /*0a00*/  BSSY.RECONVERGENT B0, `(.L_x_1) ;  /* 0x0000016000007945 */ /* 0x000fe20003800200 */
[C---:B------:R-:W-:Y:S02]  /*0a10*/  ISETP.GT.U32.AND P3, PT, R0.reuse, 0xa, PT ;  /* 0x0000000a0000780c */ /* 0x040fe40003f64070 */
[C---:B------:R-:W-:Y:S02]  /*0a20*/  ISETP.GT.U32.AND P4, PT, R0.reuse, 0x9, PT ;  /* 0x000000090000780c */ /* 0x040fe40003f84070 */
[C---:B------:R-:W-:Y:S02]  /*0a30*/  ISETP.GT.U32.AND P5, PT, R0.reuse, 0x8, PT ;  /* 0x000000080000780c */ /* 0x040fe40003fa4070 */
[----:B------:R-:W-:Y:S02]  /*0a40*/  ISETP.GT.U32.AND P6, PT, R0, 0x7, PT ;  /* 0x000000070000780c */ /* 0x000fe40003fc4070 */
[----:B0-----:R-:W-:-:S04]  /*0a50*/  @!P0 IADD3 R10, PT, PT, R10, -R17, RZ ;  /* 0x800000110a0a8210 */ /* 0x001fc80007ffe0ff */
[----:B--2---:R-:W-:-:S04]  /*0a60*/  @!P0 VIADDMNMX R4, R5, R4, R10, !PT ;  /* 0x0000000405048246 */ /* 0x004fc8000780010a */
[----:B---3--:R-:W-:Y:S02]  /*0a70*/  @!P0 VIADDMNMX R11, R11, -R17, R4, !PT ;  /* 0x800000110b0b8246 */ /* 0x008fe40007800104 */
[----:B------:R-:W-:Y:S02]  /*0a80*/  P2R R4, PR, RZ, 0x2 ;  /* 0x00000002ff047803 */ /* 0x000fe40000000000 */
[C---:B------:R-:W-:Y:S01]  /*0a90*/  ISETP.GT.U32.AND P1, PT, R0.reuse, 0x4, PT ;  /* 0x000000040000780c */ /* 0x040fe20003f24070 */
[----:B------:R1:W-:Y:S01]  /*0aa0*/  @!P0 STG.E desc[UR6][R2.64+0x4], R11 ;  /* 0x0000040b02008986 */ /* 0x0003e2000c101906 */
[----:B------:R-:W-:Y:S01]  /*0ab0*/  ISETP.GT.U32.AND P0, PT, R0, 0x5, PT ;  /* 0x000000050000780c */ /* 0x000fe20003f04070 */
[----:B------:R-:W-:-:S12]  /*0ac0*/  @P2 BRA `(.L_x_2) ;  /* 0x0000000000242947 */ /* 0x000fd80003800000 */
[----:B------:R-:W2:Y:S01]  /*0ad0*/  LDG.E R10, desc[UR6][R2.64+0x4] ;  /* 0x00000406020a7981 */ /* 0x000ea2000c1e1900 */
[----:B------:R-:W2:Y:S03]  /*0ae0*/  LDCU UR4, c[0x0][0x39c] ;  /* 0x00007380ff0477ac */ /* 0x000ea60008000800 */
[----:B------:R-:W3:Y:S04]  /*0af0*/  LDG.E R4, desc[UR6][R8.64+0x4] ;  /* 0x0000040608047981 */ /* 0x000ee8000c1e1900 */
[----:B------:R-:W3:Y:S04]  /*0b00*/  LDG.E R5, desc[UR6][R6.64+0x4] ;  /* 0x0000040606057981 */ /* 0x000ee8000c1e1900 */
[----:B-1----:R-:W4:Y:S01]  /*0b10*/  LDG.E R11, desc[UR6][R8.64+0x8] ;  /* 0x00000806080b7981 */ /* 0x002f22000c1e1900 */
[----:B--2---:R-:W-:-:S05]  /*0b20*/  VIADD R10, R10, -UR4 ;  /* 0x800000040a0a7c36 */ /* 0x004fca0008000000 */
[----:B---3--:R-:W-:-:S04]  /*0b30*/  VIADDMNMX R4, R5, R4, R10, !PT ;  /* 0x0000000405047246 */ /* 0x008fc8000780010a */
[----:B----4-:R-:W-:-:S05]  /*0b40*/  VIADDMNMX R11, R11, -UR4, R4, !PT ;  /* 0x800000040b0b7c46 */ /* 0x010fca000f800104 */
[----:B------:R0:W-:Y:S02]  /*0b50*/  STG.E desc[UR6][R2.64+0x8], R11 ;  /* 0x0000080b02007986 */ /* 0x0001e4000c101906 */
.L_x_2:
[----:B------:R-:W-:Y:S05]  /*0b60*/  BSYNC.RECONVERGENT B0 ;  /* 0x0000000000007941 */ /* 0x000fea0003800200 */
.L_x_1:
[----:B------:R-:W-:Y:S01]  /*0b70*/  BSSY.RECONVERGENT B0, `(.L_x_3) ;  /* 0x000000c000007945 */ /* 0x000fe20003800200 */
[----:B------:R-:W-:-:S03]  /*0b80*/  ISETP.GT.U32.AND P2, PT, R0, 0x3, PT ;  /* 0x000000030000780c */ /* 0x000fc60003f44070 */
[----:B------:R-:W-:Y:S10]  /*0b90*/  @P3 BRA `(.L_x_4) ;  /* 0x0000000000243947 */ /* 0x000ff40003800000 */
[----:B------:R-:W2:Y:S01]  /*0ba0*/  LDG.E R10, desc[UR6][R2.64+0x8] ;  /* 0x00000806020a7981 */ /* 0x000ea2000c1e1900 */
[----:B------:R-:W2:Y:S03]  /*0bb0*/  LDCU UR4, c[0x0][0x39c] ;  /* 0x00007380ff0477ac */ /* 0x000ea60008000800 */
[----:B------:R-:W3:Y:S04]  /*0bc0*/  LDG.E R4, desc[UR6][R8.64+0x8] ;  /* 0x0000080608047981 */ /* 0x000ee8000c1e1900 */
[----:B------:R-:W3:Y:S04]  /*0bd0*/  LDG.E R5, desc[UR6][R6.64+0x8] ;  /* 0x0000080606057981 */ /* 0x000ee8000c1e1900 */
[----:B01----:R-:W4:Y:S01]  /*0be0*/  LDG.E R11, desc[UR6][R8.64+0xc] ;  /* 0x00000c06080b7981 */ /* 0x003f22000c1e1900 */
[----:B--2---:R-:W-:-:S05]  /*0bf0*/  VIADD R10, R10, -UR4 ;  /* 0x800000040a0a7c36 */ /* 0x004fca0008000000 */
[----:B---3--:R-:W-:-:S04]  /*0c00*/  VIADDMNMX R4, R5, R4, R10, !PT ;  /* 0x0000000405047246 */ /* 0x008fc8000780010a */
[----:B----4-:R-:W-:-:S05]  /*0c10*/  VIADDMNMX R11, R11, -UR4, R4, !PT ;  /* 0x800000040b0b7c46 */ /* 0x010fca000f800104 */
[----:B------:R2:W-:Y:S02]  /*0c20*/  STG.E desc[UR6][R2.64+0xc], R11 ;  /* 0x00000c0b02007986 */ /* 0x0005e4000c101906 */
.L_x_4:
[----:B------:R-:W-:Y:S05]  /*0c30*/  BSYNC.RECONVERGENT B0 ;  /* 0x0000000000007941 */ /* 0x000fea0003800200 */
.L_x_3:
[----:B------:R-:W-:Y:S01]  /*0c40*/  BSSY.RECONVERGENT B0, `(.L_x_5) ;  /* 0x000000c000007945 */ /* 0x000fe20003800200 */
[----:B------:R-:W-:-:S03]  /*0c50*/  ISETP.GT.U32.AND P3, PT, R0, 0x2, PT ;  /* 0x000000020000780c */ /* 0x000fc60003f64070 */
[----:B------:R-:W-:Y:S10]  /*0c60*/  @P4 BRA `(.L_x_6) ;  /* 0x0000000000244947 */ /* 0x000ff40003800000 */
[----:B------:R-:W3:Y:S01]  /*0c70*/  LDG.E R10, desc[UR6][R2.64+0xc] ;  /* 0x00000c06020a7981 */ /* 0x000ee2000c1e1900 */
[----:B------:R-:W3:Y:S03]  /*0c80*/  LDCU UR4, c[0x0][0x39c] ;  /* 0x00007380ff0477ac */ /* 0x000ee60008000800 */
[----:B------:R-:W4:Y:S04]  /*0c90*/  LDG.E R4, desc[UR6][R8.64+0xc] ;  /* 0x00000c0608047981 */ /* 0x000f28000c1e1900 */
[----:B------:R-:W4:Y:S04]  /*0ca0*/  LDG.E R5, desc[UR6][R6.64+0xc] ;  /* 0x00000c0606057981 */ /* 0x000f28000c1e1900 */
[----:B012---:R-:W2:Y:S01]  /*0cb0*/  LDG.E R11, desc[UR6][R8.64+0x10] ;  /* 0x00001006080b7981 */ /* 0x007ea2000c1e1900 */
[----:B---3--:R-:W-:-:S05]  /*0cc0*/  VIADD R10, R10, -UR4 ;  /* 0x800000040a0a7c36 */ /* 0x008fca0008000000 */
[----:B----4-:R-:W-:-:S04]  /*0cd0*/  VIADDMNMX R4, R5, R4, R10, !PT ;  /* 0x0000000405047246 */ /* 0x010fc8000780010a */
[----:B--2---:R-:W-:-:S05]  /*0ce0*/  VIADDMNMX R11, R11, -UR4, R4, !PT ;  /* 0x800000040b0b7c46 */ /* 0x004fca000f800104 */
[----:B------:R3:W-:Y:S02]  /*0cf0*/  STG.E desc[UR6][R2.64+0x10], R11 ;  /* 0x0000100b02007986 */ /* 0x0007e4000c101906 */
.L_x_6:
[----:B------:R-:W-:Y:S05]  /*0d00*/  BSYNC.RECONVERGENT B0 ;  /* 0x0000000000007941 */ /* 0x000fea0003800200 */
.L_x_5:
[----:B------:R-:W-:Y:S01]  /*0d10*/  BSSY.RECONVERGENT B0, `(.L_x_7) ;  /* 0x000000c000007945 */ /* 0x000fe20003800200 */
[----:B------:R-:W-:-:S03]  /*0d20*/  ISETP.GT.U32.AND P4, PT, R0, 0x1, PT ;  /* 0x000000010000780c */ /* 0x000fc60003f84070 */
[----:B------:R-:W-:Y:S10]  /*0d30*/  @P5 BRA `(.L_x_8) ;  /* 0x0000000000245947 */ /* 0x000ff40003800000 */
[----:B------:R-:W4:Y:S01]  /*0d40*/  LDG.E R10, desc[UR6][R2.64+0x10] ;  /* 0x00001006020a7981 */ /* 0x000f22000c1e1900 */
[----:B------:R-:W4:Y:S03]  /*0d50*/  LDCU UR4, c[0x0][0x39c] ;  /* 0x00007380ff0477ac */ /* 0x000f260008000800 */
[----:B------:R-:W5:Y:S04]  /*0d60*/  LDG.E R4, desc[UR6][R8.64+0x10] ;  /* 0x0000100608047981 */ /* 0x000f68000c1e1900 */
[----:B------:R-:W5:Y:S04]  /*0d70*/  LDG.E R5, desc[UR6][R6.64+0x10] ;  /* 0x0000100606057981 */ /* 0x000f68000c1e1900 */
[----:B0123--:R-:W2:Y:S01]  /*0d80*/  LDG.E R11, desc[UR6][R8.64+0x14] ;  /* 0x00001406080b7981 */ /* 0x00fea2000c1e1900 */
[----:B----4-:R-:W-:-:S05]  /*0d90*/  VIADD R10, R10, -UR4 ;  /* 0x800000040a0a7c36 */ /* 0x010fca0008000000 */
[----:B-----5:R-:W-:-:S04]  /*0da0*/  VIADDMNMX R4, R5, R4, R10, !PT ;  /* 0x0000000405047246 */ /* 0x020fc8000780010a */
[----:B--2---:R-:W-:-:S05]  /*0db0*/  VIADDMNMX R11, R11, -UR4, R4, !PT ;  /* 0x800000040b0b7c46 */ /* 0x004fca000f800104 */
[----:B------:R4:W-:Y:S02]  /*0dc0*/  STG.E desc[UR6][R2.64+0x14], R11 ;  /* 0x0000140b02007986 */ /* 0x0009e4000c101906 */
.L_x_8:
[----:B------:R-:W-:Y:S05]  /*0dd0*/  BSYNC.RECONVERGENT B0 ;  /* 0x0000000000007941 */ /* 0x000fea0003800200 */
.L_x_7:
[----:B------:R-:W-:Y:S01]  /*0de0*/  BSSY.RECONVERGENT B0, `(.L_x_9) ;  /* 0x000000c000007945 */ /* 0x000fe20003800200 */
[----:B------:R-:W-:-:S03]  /*0df0*/  ISETP.NE.AND P5, PT, R0, RZ, PT ;  /* 0x000000ff0000720c */ /* 0x000fc60003fa5270 */
[----:B------:R-:W-:Y:S10]  /*0e00*/  @P6 BRA `(.L_x_10) ;  /* 0x0000000000246947 */ /* 0x000ff40003800000 */
[----:B------:R-:W5:Y:S01]  /*0e10*/  LDG.E R10, desc[UR6][R2.64+0x14] ;  /* 0x00001406020a7981 */ /* 0x000f62000c1e1900 */
[----:B------:R-:W5:Y:S03]  /*0e20*/  LDCU UR4, c[0x0][0x39c] ;  /* 0x00007380ff0477ac */ /* 0x000f660008000800 */
[----:B------:R-:W5:Y:S04]  /*0e30*/  LDG.E R4, desc[UR6][R8.64+0x14] ;  /* 0x0000140608047981 */ /* 0x000f68000c1e1900 */
[----:B------:R-:W5:Y:S04]  /*0e40*/  LDG.E R5, desc[UR6][R6.64+0x14] ;  /* 0x0000140606057981 */ /* 0x000f68000c1e1900 */
[----:B01234-:R-:W2:Y:S01]  /*0e50*/  LDG.E R11, desc[UR6][R8.64+0x18] ;  /* 0x00001806080b7981 */ /* 0x01fea2000c1e1900 */
[----:B-----5:R-:W-:-:S04]  /*0e60*/  IADD3 R10, PT, PT, R10, -UR4, RZ ;  /* 0x800000040a0a7c10 */ /* 0x020fc8000fffe0ff */
[----:B------:R-:W-:-:S04]  /*0e70*/  VIADDMNMX R4, R5, R4, R10, !PT ;  /* 0x0000000405047246 */ /* 0x000fc8000780010a */
[----:B--2---:R-:W-:-:S05]  /*0e80*/  VIADDMNMX R11, R11, -UR4, R4, !PT ;  /* 0x800000040b0b7c46 */ /* 0x004fca000f800104 */
[----:B------:R0:W-:Y:S02]  /*0e90*/  STG.E desc[UR6][R2.64+0x18], R11 ;  /* 0x0000180b02007986 */ /* 0x0001e4000c101906 */
.L_x_10:
[----:B------:R-:W-:Y:S05]  /*0ea0*/  BSYNC.RECONVERGENT B0 ;  /* 0x0000000000007941 */ /* 0x000fea0003800200 */
.L_x_9:
[----:B------:R-:W-:Y:S01]  /*0eb0*/  ISETP.GT.U32.AND P6, PT, R0, 0x6, PT ;  /* 0x000000060000780c */ /* 0x000fe20003fc4070 */
[----:B------:R-:W-:-:S12]  /*0ec0*/  BSSY.RECONVERGENT B0, `(.L_x_11) ;  /* 0x000000b000007945 */ /* 0x000fd80003800200 */
[----:B------:R-:W-:Y:S05]  /*0ed0*/  @P6 BRA `(.L_x_12) ;  /* 0x0000000000246947 */ /* 0x000fea0003800000 */
[----:B------:R-:W5:Y:S01]  /*0ee0*/  LDG.E R4, desc[UR6][R2.64+0x18] ;  /* 0x0000180602047981 */ /* 0x000f62000c1e1900 */
[----:B------:R-:W5:Y:S03]  /*0ef0*/  LDCU UR4, c[0x0][0x39c] ;  /* 0x00007380ff0477ac */ /* 0x000f660008000800 */
[----:B------:R-:W2:Y:S04]  /*0f00*/  LDG.E R0, desc[UR6][R8.64+0x18] ;  /* 0x0000180608007981 */ /* 0x000ea8000c1e1900 */
[----:B------:R-:W2:Y:S04]  /*0f10*/  LDG.E R5, desc[UR6][R6.64+0x18] ;  /* 0x0000180606057981 */ /* 0x000ea8000c1e1900 */
[----:B------:R-:W3:Y:S01]  /*0f20*/  LDG.E R10, desc[UR6][R8.64+0x1c] ;  /* 0x00001c06080a7981 */ /* 0x000ee2000c1e1900 */
[----:B-----5:R-:W-:-:S05]  /*0f30*/  VIADD R4, R4, -UR4 ;  /* 0x8000000404047c36 */ /* 0x020fca0008000000 */
[----:B--2---:R-:W-:-:S04]  /*0f40*/  VIADDMNMX R5, R5, R0, R4, !PT ;  /* 0x0000000005057246 */ /* 0x004fc80007800104 */
[----:B---3--:R-:W-:-:S05]  /*0f50*/  VIADDMNMX R5, R10, -UR4, R5, !PT ;  /* 0x800000040a057c46 */ /* 0x008fca000f800105 */
[----:B------:R2:W-:Y:S02]  /*0f60*/  STG.E desc[UR6][R2.64+0x1c], R5 ;  /* 0x00001c0502007986 */ /* 0x0005e4000c101906 */
.L_x_12:
[----:B------:R-:W-:Y:S05]  /*0f70*/  BSYNC.RECONVERGENT B0 ;  /* 0x0000000000007941 */ /* 0x000fea0003800200 */
.L_x_11:
[----:B------:R-:W-:Y:S04]  /*0f80*/  BSSY.RECONVERGENT B0, `(.L_x_13) ;  /* 0x000000b000007945 */ /* 0x000fe80003800200 */
[----:B------:R-:W-:Y:S05]  /*0f90*/  @P0 BRA `(.L_x_14) ;  /* 0x0000000000240947 */ /* 0x000fea0003800000 */
[----:B------:R-:W5:Y:S01]  /*0fa0*/  LDG.E R4, desc[UR6][R2.64+0x1c] ;  /* 0x00001c0602047981 */ /* 0x000f62000c1e1900 */
[----:B------:R-:W5:Y:S03]  /*0fb0*/  LDCU UR4, c[0x0][0x39c] ;  /* 0x00007380ff0477ac */ /* 0x000f660008000800 */
[----:B------:R-:W3:Y:S04]  /*0fc0*/  LDG.E R0, desc[UR6][R8.64+0x1c] ;  /* 0x00001c0608007981 */ /* 0x000ee8000c1e1900 */
[----:B--2---:R-:W3:Y:S04]  /*0fd0*/  LDG.E R5, desc[UR6][R6.64+0x1c] ;  /* 0x00001c0606057981 */ /* 0x004ee8000c1e1900 */
[----:B------:R-:W2:Y:S01]  /*0fe0*/  LDG.E R10, desc[UR6][R8.64+0x20] ;  /* 0x00002006080a7981 */ /* 0x000ea2000c1e1900 */
[----:B-----5:R-:W-:-:S05]  /*0ff0*/  VIADD R4, R4, -UR4 ;  /* 0x8000000404047c36 */ /* 0x020fca0008000000 */
[----:B---3--:R-:W-:-:S04]  /*1000*/  VIADDMNMX R5, R5, R0, R4, !PT ;  /* 0x0000000005057246 */ /* 0x008fc80007800104 */
[----:B--2---:R-:W-:-:S05]  /*1010*/  VIADDMNMX R5, R10, -UR4, R5, !PT ;  /* 0x800000040a057c46 */ /* 0x004fca000f800105 */
[----:B------:R2:W-:Y:S02]  /*1020*/  STG.E desc[UR6][R2.64+0x20], R5 ;  /* 0x0000200502007986 */ /* 0x0005e4000c101906 */
.L_x_14:
[----:B------:R-:W-:Y:S05]  /*1030*/  BSYNC.RECONVERGENT B0 ;  /* 0x0000000000007941 */ /* 0x000fea0003800200 */
.L_x_13:
        /* <DEDUP_REMOVED lines=11> */
.L_x_16:
[----:B------:R-:W-:Y:S05]  /*10f0*/  BSYNC.RECONVERGENT B0 ;  /* 0x0000000000007941 */ /* 0x000fea0003800200 */
.L_x_15:
        /* <DEDUP_REMOVED lines=11> */
.L_x_18:
[----:B------:R-:W-:Y:S05]  /*11b0*/  BSYNC.RECONVERGENT B0 ;  /* 0x0000000000007941 */ /* 0x000fea0003800200 */
.L_x_17:
[----:B------:R-:W-:Y:S04]  /*11c0*/  BSSY.RECONVERGENT B0, `(.L_x_19) ;  /* 0x000000b000007945 */ /* 0x000fe80003800200 */
[----:B------:R-:W-:Y:S05]  /*11d0*/  @P3 BRA `(.L_x_20) ;  /* 0x0000000000243947 */ /* 0x000fea0003800000 */
[----:B------:R-:W5:Y:S01]  /*11e0*/  LDG.E R4, desc[UR6][R2.64+0x28] ;  /* 0x0000280602047981 */ /* 0x000f62000c1e1900 */
[----:B------:R-:W5:Y:S03]  /*11f0*/  LDCU UR4, c[0x0][0x39c] ;  /* 0x00007380ff0477ac */ /* 0x000f660008000800 */
[----:B------:R-:W3:Y:S04]  /*1200*/  LDG.E R0, desc[UR6][R8.64+0x28] ;  /* 0x0000280608007981 */ /* 0x000ee8000c1e1900 */
[----:B--2---:R-:W3:Y:S04]  /*1210*/  LDG.E R5, desc[UR6][R6.64+0x28] ;  /* 0x0000280606057981 */ /* 0x004ee8000c1e1900 */
[----:B------:R-:W2:Y:S01]  /*1220*/  LDG.E R10, desc[UR6][R8.64+0x2c] ;  /* 0x00002c06080a7981 */ /* 0x000ea2000c1e1900 */
[----:B-----5:R-:W-:-:S04]  /*1230*/  IADD3 R4, PT, PT, R4, -UR4, RZ ;  /* 0x8000000404047c10 */ /* 0x020fc8000fffe0ff */
[----:B---3--:R-:W-:-:S04]  /*1240*/  VIADDMNMX R5, R5, R0, R4, !PT ;  /* 0x0000000005057246 */ /* 0x008fc80007800104 */
[----:B--2---:R-:W-:-:S05]  /*1250*/  VIADDMNMX R5, R10, -UR4, R5, !PT ;  /* 0x800000040a057c46 */ /* 0x004fca000f800105 */
[----:B------:R2:W-:Y:S02]  /*1260*/  STG.E desc[UR6][R2.64+0x2c], R5 ;  /* 0x00002c0502007986 */ /* 0x0005e4000c101906 */
.L_x_20:
[----:B------:R-:W-:Y:S05]  /*1270*/  BSYNC.RECONVERGENT B0 ;  /* 0x0000000000007941 */ /* 0x000fea0003800200 */
.L_x_19:
        /* <DEDUP_REMOVED lines=11> */
.L_x_22:
[----:B------:R-:W-:Y:S05]  /*1330*/  BSYNC.RECONVERGENT B0 ;  /* 0x0000000000007941 */ /* 0x000fea0003800200 */
.L_x_21:
[----:B------:R-:W-:Y:S05]  /*1340*/  @P5 EXIT ;  /* 0x000000000000594d */ /* 0x000fea0003800000 */
[----:B------:R-:W5:Y:S01]  /*1350*/  LDG.E R4, desc[UR6][R2.64+0x30] ;  /* 0x0000300602047981 */ /* 0x000f62000c1e1900 */
[----:B------:R-:W5:Y:S03]  /*1360*/  LDCU UR4, c[0x0][0x39c] ;  /* 0x00007380ff0477ac */ /* 0x000f660008000800 */
[----:B------:R-:W3:Y:S04]  /*1370*/  LDG.E R7, desc[UR6][R6.64+0x30] ;  /* 0x0000300606077981 */ /* 0x000ee8000c1e1900 */
[----:B------:R-:W3:Y:S04]  /*1380*/  LDG.E R0, desc[UR6][R8.64+0x30] ;  /* 0x0000300608007981 */ /* 0x000ee8000c1e1900 */
[----:B--2---:R-:W2:Y:S01]  /*1390*/  LDG.E R5, desc[UR6][R8.64+0x34] ;  /* 0x0000340608057981 */ /* 0x004ea2000c1e1900 */
[----:B-----5:R-:W-:-:S05]  /*13a0*/  VIADD R4, R4, -UR4 ;  /* 0x8000000404047c36 */ /* 0x020fca0008000000 */
[----:B---3--:R-:W-:-:S04]  /*13b0*/  VIADDMNMX R0, R7, R0, R4, !PT ;  /* 0x0000000007007246 */ /* 0x008fc80007800104 */
[----:B--2---:R-:W-:-:S05]  /*13c0*/  VIADDMNMX R5, R5, -UR4, R0, !PT ;  /* 0x8000000405057c46 */ /* 0x004fca000f800100 */
[----:B------:R-:W-:Y:S01]  /*13d0*/  STG.E desc[UR6][R2.64+0x34], R5 ;  /* 0x0000340502007986 */ /* 0x000fe2000c101906 */
[----:B------:R-:W-:Y:S05]  /*13e0*/  EXIT ;  /* 0x000000000000794d */ /* 0x000fea0003800000 */
.L_x_23:
[----:B------:R-:W-:-:S00]  /*13f0*/  BRA `(.L_x_23) ;  /* 0xfffffffc00fc7947 */ /* 0x000fc0000383ffff */
[----:B------:R-:W-:-:S00]  /*1400*/  NOP ;  /* 0x0000000000007918 */ /* 0x000fc00000000000 */
[----:B------:R-:W-:-:S00]  /*1410*/  NOP ;  /* 0x0000000000007918 */ /* 0x000fc00000000000 */
[----:B------:R-:W-:-:S00]  /*1420*/  NOP ;  /* 0x0000000000007918 */ /* 0x000fc00000000000 */
[----:B------:R-:W-:-:S00]  /*1430*/  NOP ;  /* 0x0000000000007918 */ /* 0x000fc00000000000 */
[----:B------:R-:W-:-:S00]  /*1440*/  NOP ;  /* 0x0000000000007918 */ /* 0x000fc00000000000 */
[----:B------:R-:W-:-:S00]  /*1450*/  NOP ;  /* 0x0000000000007918 */ /* 0x000fc00000000000 */
[----:B------:R-:W-:-:S00]  /*1460*/  NOP ;  /* 0x0000000000007918 */ /* 0x000fc00000000000 */
[----:B------:R-:W-:-:S00]  /*1470*/  NOP ;  /* 0x0000000000007918 */ /* 0x000fc00000000000 */
.L_x_174:


//--------------------- .text._Z19needle_cuda_plain_1PiS_S_iiii --------------------------
	.section	.text._Z19needle_cuda_plain_1PiS_S_iiii,"ax",@progbits
	.align	128
        .global         _Z19needle_cuda_plain_1PiS_S_iiii
        .type           _Z19needle_cuda_plain_1PiS_S_iiii,@function
        .size           _Z19needle_cuda_plain_1PiS_S_iiii,(.L_x_175 - _Z19needle_cuda_plain_1PiS_S_iiii)
        .other          _Z19needle_cuda_plain_1PiS_S_iiii,@"STO_CUDA_ENTRY STV_DEFAULT"
_Z19needle_cuda_plain_1PiS_S_iiii:
.text._Z19needle_cuda_plain_1PiS_S_iiii:
[----:B------:R-:W-:Y:S01]  /*0000*/  LDC R1, c[0x0][0x37c] ;  /* 0x0000df00ff017b82 */ /* 0x000fe20000000800 */
[----:B------:R-:W0:Y:S07]  /*0010*/  S2R R13, SR_CTAID.X ;  /* 0x00000000000d7919 */ /* 0x000e2e0000002500 */
[----:B------:R-:W1:Y:S01]  /*0020*/  LDC R5, c[0x0][0x3a0] ;  /* 0x0000e800ff057b82 */ /* 0x000e620000000800 */
[----:B------:R-:W2:Y:S01]  /*0030*/  LDCU UR4, c[0x0][0x398] ;  /* 0x00007300ff0477ac */ /* 0x000ea20008000800 */
[----:B------:R-:W1:Y:S01]  /*0040*/  S2R R0, SR_TID.X ;  /* 0x0000000000007919 */ /* 0x000e620000002100 */
[----:B------:R-:W3:Y:S01]  /*0050*/  LDCU.64 UR6, c[0x0][0x358] ;  /* 0x00006b00ff0677ac */ /* 0x000ee20008000a00 */
[----:B0-----:R-:W-:-:S02]  /*0060*/  LOP3.LUT R2, RZ, R13, RZ, 0x33, !PT ;  /* 0x0000000dff027212 */ /* 0x001fc400078e33ff */
[----:B------:R-:W-:Y:S01]  /*0070*/  LEA R4, R13, 0x1, 0x4 ;  /* 0x000000010d047811 */ /* 0x000fe200078e20ff */
[----:B-1----:R-:W-:Y:S02]  /*0080*/  IMAD R3, R5, 0x10, -R0 ;  /* 0x0000001005037824 */ /* 0x002fe400078e0a00 */
[----:B------:R-:W-:Y:S02]  /*0090*/  IMAD.IADD R2, R2, 0x1, R5 ;  /* 0x0000000102027824 */ /* 0x000fe400078e0205 */
[----:B------:R-:W-:Y:S02]  /*00a0*/  IMAD R5, R13, -0x10, R3 ;  /* 0xfffffff00d057824 */ /* 0x000fe400078e0203 */
[----:B--2---:R-:W-:Y:S02]  /*00b0*/  IMAD R2, R2, UR4, RZ ;  /* 0x0000000402027c24 */ /* 0x004fe4000f8e02ff */
[----:B------:R-:W-:Y:S01]  /*00c0*/  VIADD R3, R4, UR4 ;  /* 0x0000000404037c36 */ /* 0x000fe20008000000 */
[C---:B------:R-:W-:Y:S01]  /*00d0*/  IADD3 R11, PT, PT, R5.reuse, -0xf, RZ ;  /* 0xfffffff1050b7810 */ /* 0x040fe20007ffe0ff */
[----:B------:R-:W-:-:S02]  /*00e0*/  VIADD R7, R5, 0xfffffff3 ;  /* 0xfffffff305077836 */ /* 0x000fc40000000000 */
[----:B------:R-:W-:Y:S02]  /*00f0*/  IMAD R2, R2, 0x10, R3 ;  /* 0x0000001002027824 */ /* 0x000fe400078e0203 */
[C---:B------:R-:W-:Y:S02]  /*0100*/  VIADD R9, R5.reuse, 0xfffffff2 ;  /* 0xfffffff205097836 */ /* 0x040fe40000000000 */
[C---:B------:R-:W-:Y:S02]  /*0110*/  VIADD R3, R5.reuse, 0xfffffff4 ;  /* 0xfffffff405037836 */ /* 0x040fe40000000000 */
[----:B------:R-:W-:Y:S02]  /*0120*/  VIADD R5, R5, 0xfffffff0 ;  /* 0xfffffff005057836 */ /* 0x000fe40000000000 */
[--C-:B------:R-:W-:Y:S02]  /*0130*/  IMAD R7, R7, UR4, R0.reuse ;  /* 0x0000000407077c24 */ /* 0x100fe4000f8e0200 */
[----:B------:R-:W-:-:S02]  /*0140*/  IMAD R9, R9, UR4, R0 ;  /* 0x0000000409097c24 */ /* 0x000fc4000f8e0200 */
[--C-:B------:R-:W-:Y:S02]  /*0150*/  IMAD R6, R3, UR4, R0.reuse ;  /* 0x0000000403067c24 */ /* 0x100fe4000f8e0200 */
[--C-:B------:R-:W-:Y:S02]  /*0160*/  IMAD R11, R11, UR4, R0.reuse ;  /* 0x000000040b0b7c24 */ /* 0x100fe4000f8e0200 */
[----:B------:R-:W-:Y:S01]  /*0170*/  IMAD R8, R5, UR4, R0 ;  /* 0x0000000405087c24 */ /* 0x000fe2000f8e0200 */
[----:B------:R-:W-:Y:S01]  /*0180*/  LEA R6, R13, R6, 0x4 ;  /* 0x000000060d067211 */ /* 0x000fe200078e20ff */
[C---:B------:R-:W-:Y:S01]  /*0190*/  IMAD.IADD R5, R4.reuse, 0x1, R7 ;  /* 0x0000000104057824 */ /* 0x040fe200078e0207 */
[----:B------:R-:W-:Y:S01]  /*01a0*/  UMOV UR4, URZ ;  /* 0x000000ff00047c82 */ /* 0x000fe20008000000 */
[C---:B------:R-:W-:Y:S02]  /*01b0*/  IMAD.IADD R3, R4.reuse, 0x1, R9 ;  /* 0x0000000104037824 */ /* 0x040fe400078e0209 */
[----:B------:R-:W-:-:S02]  /*01c0*/  IMAD.IADD R4, R4, 0x1, R11 ;  /* 0x0000000104047824 */ /* 0x000fc400078e020b */
[----:B---3--:R-:W-:-:S07]  /*01d0*/  IMAD R7, R13, 0x10, R8 ;  /* 0x000000100d077824 */ /* 0x008fce00078e0208 */
.L_x_24:
[----:B------:R-:W0:Y:S01]  /*01e0*/  LDC.64 R16, c[0x0][0x388] ;  /* 0x0000e200ff107b82 */ /* 0x000e220000000a00 */
[----:B------:R-:W-:-:S07]  /*01f0*/  ISETP.GT.U32.AND P0, PT, R0, UR4, PT ;  /* 0x0000000400007c0c */ /* 0x000fce000bf04070 */
[----:B------:R-:W1:Y:S08]  /*0200*/  LDC.64 R8, c[0x0][0x380] ;  /* 0x0000e000ff087b82 */ /* 0x000e700000000a00 */
[----:B------:R-:W2:Y:S01]  /*0210*/  @!P0 LDC R22, c[0x0][0x39c] ;  /* 0x0000e700ff168b82 */ /* 0x000ea20000000800 */
[----:B0-----:R-:W-:-:S07]  /*0220*/  @!P0 IMAD.WIDE R10, R4, 0x4, R16 ;  /* 0x00000004040a8825 */ /* 0x001fce00078e0210 */
[----:B------:R-:W0:Y:S01]  /*0230*/  LDC.64 R12, c[0x0][0x388] ;  /* 0x0000e200ff0c7b82 */ /* 0x000e220000000a00 */
[----:B------:R-:W-:Y:S01]  /*0240*/  @!P0 IMAD.WIDE R16, R7, 0x4, R16 ;  /* 0x0000000407108825 */ /* 0x000fe200078e0210 */
[----:B------:R-:W2:Y:S03]  /*0250*/  @!P0 LDG.E R19, desc[UR6][R10.64+-0x4] ;  /* 0xfffffc060a138981 */ /* 0x000ea6000c1e1900 */
[----:B-1----:R-:W-:Y:S01]  /*0260*/  @!P0 IMAD.WIDE R8, R4, 0x4, R8 ;  /* 0x0000000404088825 */ /* 0x002fe200078e0208 */
[----:B------:R-:W3:Y:S02]  /*0270*/  @!P0 LDG.E R18, desc[UR6][R16.64] ;  /* 0x0000000610128981 */ /* 0x000ee4000c1e1900 */
[----:B------:R-:W1:Y:S02]  /*0280*/  LDC.64 R14, c[0x0][0x380] ;  /* 0x0000e000ff0e7b82 */ /* 0x000e640000000a00 */
[----:B------:R0:W4:Y:S04]  /*0290*/  @!P0 LDG.E R20, desc[UR6][R16.64+0x4] ;  /* 0x0000040610148981 */ /* 0x000128000c1e1900 */
[----:B------:R-:W3:Y:S01]  /*02a0*/  @!P0 LDG.E R9, desc[UR6][R8.64] ;  /* 0x0000000608098981 */ /* 0x000ee2000c1e1900 */
[----:B------:R-:W-:-:S06]  /*02b0*/  UIADD3 UR5, UPT, UPT, UR4, 0x1, URZ ;  /* 0x0000000104057890 */ /* 0x000fcc000fffe0ff */
[----:B------:R-:W-:-:S13]  /*02c0*/  ISETP.GT.U32.AND P1, PT, R0, UR5, PT ;  /* 0x0000000500007c0c */ /* 0x000fda000bf24070 */
[----:B------:R-:W-:Y:S01]  /*02d0*/  @!P1 VIADD R23, R4, 0xffffffff ;  /* 0xffffffff04179836 */ /* 0x000fe20000000000 */
[----:B------:R-:W5:Y:S03]  /*02e0*/  @!P1 LDC R25, c[0x0][0x39c] ;  /* 0x0000e700ff199b82 */ /* 0x000f660000000800 */
[----:B0-----:R-:W-:-:S04]  /*02f0*/  @!P1 IMAD.WIDE R16, R23, 0x4, R12 ;  /* 0x0000000417109825 */ /* 0x001fc800078e020c */
[----:B--2---:R-:W-:-:S05]  /*0300*/  @!P0 IMAD.IADD R19, R19, 0x1, -R22 ;  /* 0x0000000113138824 */ /* 0x004fca00078e0a16 */
[----:B---3--:R-:W-:Y:S01]  /*0310*/  @!P0 VIADDMNMX R19, R9, R18, R19, !PT ;  /* 0x0000001209138246 */ /* 0x008fe20007800113 */
[C---:B------:R-:W-:Y:S02]  /*0320*/  @!P1 IMAD.WIDE R8, R3.reuse, 0x4, R12 ;  /* 0x0000000403089825 */ /* 0x040fe400078e020c */
[----:B------:R-:W0:Y:S01]  /*0330*/  LDC.64 R12, c[0x0][0x388] ;  /* 0x0000e200ff0c7b82 */ /* 0x000e220000000a00 */
[----:B----4-:R-:W-:Y:S01]  /*0340*/  @!P0 VIADDMNMX R21, R20, -R22, R19, !PT ;  /* 0x8000001614158246 */ /* 0x010fe20007800113 */
[----:B-1----:R-:W-:-:S04]  /*0350*/  @!P1 IMAD.WIDE R18, R3, 0x4, R14 ;  /* 0x0000000403129825 */ /* 0x002fc800078e020e */
[----:B------:R1:W-:Y:S01]  /*0360*/  @!P0 STG.E desc[UR6][R10.64], R21 ;  /* 0x000000150a008986 */ /* 0x0003e2000c101906 */
[----:B------:R-:W-:Y:S01]  /*0370*/  UIADD3 UR5, UPT, UPT, UR4, 0x2, URZ ;  /* 0x0000000204057890 */ /* 0x000fe2000fffe0ff */
[----:B------:R-:W2:Y:S02]  /*0380*/  LDC.64 R14, c[0x0][0x380] ;  /* 0x0000e000ff0e7b82 */ /* 0x000ea40000000a00 */
[----:B------:R-:W5:Y:S04]  /*0390*/  @!P1 LDG.E R22, desc[UR6][R8.64+-0x4] ;  /* 0xfffffc0608169981 */ /* 0x000f68000c1e1900 */
[----:B------:R-:W3:Y:S04]  /*03a0*/  @!P1 LDG.E R19, desc[UR6][R18.64] ;  /* 0x0000000612139981 */ /* 0x000ee8000c1e1900 */
[----:B------:R-:W3:Y:S04]  /*03b0*/  @!P1 LDG.E R20, desc[UR6][R16.64] ;  /* 0x0000000610149981 */ /* 0x000ee8000c1e1900 */
[----:B------:R4:W2:Y:S01]  /*03c0*/  @!P1 LDG.E R23, desc[UR6][R16.64+0x4] ;  /* 0x0000040610179981 */ /* 0x0008a2000c1e1900 */
[----:B------:R-:W-:-:S13]  /*03d0*/  ISETP.GT.U32.AND P0, PT, R0, UR5, PT ;  /* 0x0000000500007c0c */ /* 0x000fda000bf04070 */
[----:B-1----:R-:W-:Y:S01]  /*03e0*/  @!P0 VIADD R21, R3, 0xffffffff ;  /* 0xffffffff03158836 */ /* 0x002fe20000000000 */
[----:B------:R-:W1:Y:S01]  /*03f0*/  @!P0 LDC R24, c[0x0][0x39c] ;  /* 0x0000e700ff188b82 */ /* 0x000e620000000800 */
[----:B0-----:R-:W-:-:S04]  /*0400*/  @!P0 IMAD.WIDE R10, R5, 0x4, R12 ;  /* 0x00000004050a8825 */ /* 0x001fc800078e020c */
[----:B----4-:R-:W-:-:S04]  /*0410*/  @!P0 IMAD.WIDE R16, R21, 0x4, R12 ;  /* 0x0000000415108825 */ /* 0x010fc800078e020c */
[----:B-----5:R-:W-:Y:S01]  /*0420*/  @!P1 IMAD.IADD R22, R22, 0x1, -R25 ;  /* 0x0000000116169824 */ /* 0x020fe200078e0a19 */
[----:B------:R-:W0:Y:S04]  /*0430*/  LDC.64 R12, c[0x0][0x388] ;  /* 0x0000e200ff0c7b82 */ /* 0x000e280000000a00 */
[----:B---3--:R-:W-:-:S04]  /*0440*/  @!P1 VIADDMNMX R20, R19, R20, R22, !PT ;  /* 0x0000001413149246 */ /* 0x008fc80007800116 */
[----:B--2---:R-:W-:Y:S01]  /*0450*/  @!P1 VIADDMNMX R23, R23, -R25, R20, !PT ;  /* 0x8000001917179246 */ /* 0x004fe20007800114 */
[----:B------:R-:W-:Y:S01]  /*0460*/  @!P0 IMAD.WIDE R18, R5, 0x4, R14 ;  /* 0x0000000405128825 */ /* 0x000fe200078e020e */
[----:B------:R-:W-:Y:S01]  /*0470*/  UIADD3 UR5, UPT, UPT, UR4, 0x3, URZ ;  /* 0x0000000304057890 */ /* 0x000fe2000fffe0ff */
[----:B------:R-:W2:Y:S02]  /*0480*/  LDC.64 R14, c[0x0][0x380] ;  /* 0x0000e000ff0e7b82 */ /* 0x000ea40000000a00 */
[----:B------:R3:W-:Y:S04]  /*0490*/  @!P1 STG.E desc[UR6][R8.64], R23 ;  /* 0x0000001708009986 */ /* 0x0007e8000c101906 */
[----:B------:R-:W1:Y:S04]  /*04a0*/  @!P0 LDG.E R21, desc[UR6][R10.64+-0x4] ;  /* 0xfffffc060a158981 */ /* 0x000e68000c1e1900 */
[----:B------:R-:W4:Y:S04]  /*04b0*/  @!P0 LDG.E R19, desc[UR6][R18.64] ;  /* 0x0000000612138981 */ /* 0x000f28000c1e1900 */
[----:B------:R-:W4:Y:S04]  /*04c0*/  @!P0 LDG.E R20, desc[UR6][R16.64] ;  /* 0x0000000610148981 */ /* 0x000f28000c1e1900 */
[----:B------:R2:W5:Y:S01]  /*04d0*/  @!P0 LDG.E R22, desc[UR6][R16.64+0x4] ;  /* 0x0000040610168981 */ /* 0x000562000c1e1900 */
[----:B------:R-:W-:-:S13]  /*04e0*/  ISETP.GT.U32.AND P1, PT, R0, UR5, PT ;  /* 0x0000000500007c0c */ /* 0x000fda000bf24070 */
[----:B---3--:R-:W-:-:S04]  /*04f0*/  @!P1 VIADD R23, R6, 0x1 ;  /* 0x0000000106179836 */ /* 0x008fc80000000000 */
[----:B0-----:R-:W-:-:S04]  /*0500*/  @!P1 IMAD.WIDE R8, R23, 0x4, R12 ;  /* 0x0000000417089825 */ /* 0x001fc800078e020c */
[----:B--2---:R-:W-:Y:S02]  /*0510*/  @!P1 IMAD.WIDE R16, R23, 0x4, R14 ;  /* 0x0000000417109825 */ /* 0x004fe400078e020e */
[----:B------:R-:W0:Y:S01]  /*0520*/  @!P1 LDC R23, c[0x0][0x39c] ;  /* 0x0000e700ff179b82 */ /* 0x000e220000000800 */
[----:B-1----:R-:W-:-:S04]  /*0530*/  @!P0 IADD3 R21, PT, PT, R21, -R24, RZ ;  /* 0x8000001815158210 */ /* 0x002fc80007ffe0ff */
[----:B----4-:R-:W-:Y:S01]  /*0540*/  @!P0 VIADDMNMX R21, R19, R20, R21, !PT ;  /* 0x0000001413158246 */ /* 0x010fe20007800115 */
[----:B------:R-:W-:-:S03]  /*0550*/  @!P1 VIADD R19, R5, 0xffffffff ;  /* 0xffffffff05139836 */ /* 0x000fc60000000000 */
[----:B-----5:R-:W-:Y:S01]  /*0560*/  @!P0 VIADDMNMX R21, R22, -R24, R21, !PT ;  /* 0x8000001816158246 */ /* 0x020fe20007800115 */
[----:B------:R-:W-:-:S04]  /*0570*/  @!P1 IMAD.WIDE R14, R19, 0x4, R12 ;  /* 0x00000004130e9825 */ /* 0x000fc800078e020c */
[----:B------:R1:W-:Y:S04]  /*0580*/  @!P0 STG.E desc[UR6][R10.64], R21 ;  /* 0x000000150a008986 */ /* 0x0003e8000c101906 */
[----:B------:R-:W0:Y:S04]  /*0590*/  @!P1 LDG.E R12, desc[UR6][R8.64+-0x4] ;  /* 0xfffffc06080c9981 */ /* 0x000e28000c1e1900 */
[----:B------:R-:W2:Y:S04]  /*05a0*/  @!P1 LDG.E R16, desc[UR6][R16.64] ;  /* 0x0000000610109981 */ /* 0x000ea8000c1e1900 */
[----:B------:R-:W2:Y:S04]  /*05b0*/  @!P1 LDG.E R13, desc[UR6][R14.64] ;  /* 0x000000060e0d9981 */ /* 0x000ea8000c1e1900 */
[----:B------:R-:W3:Y:S01]  /*05c0*/  @!P1 LDG.E R19, desc[UR6][R14.64+0x4] ;  /* 0x000004060e139981 */ /* 0x000ee2000c1e1900 */
[----:B------:R-:W-:-:S04]  /*05d0*/  UIADD3 UR4, UPT, UPT, UR4, 0x4, URZ ;  /* 0x0000000404047890 */ /* 0x000fc8000fffe0ff */
[----:B------:R-:W-:Y:S01]  /*05e0*/  UISETP.NE.AND UP0, UPT, UR4, 0x10, UPT ;  /* 0x000000100400788c */ /* 0x000fe2000bf05270 */
[----:B0-----:R-:W-:Y:S02]  /*05f0*/  @!P1 IMAD.IADD R18, R12, 0x1, -R23 ;  /* 0x000000010c129824 */ /* 0x001fe400078e0a17 */
[----:B------:R-:W0:Y:S03]  /*0600*/  LDC R12, c[0x0][0x398] ;  /* 0x0000e600ff0c7b82 */ /* 0x000e260000000800 */
        /* <DEDUP_REMOVED lines=27> */
[----:B------:R-:W-:Y:S01]  /*07c0*/  @!P1 IADD3 R19, PT, PT, R9, 0x2, RZ ;  /* 0x0000000209139810 */ /* 0x000fe20007ffe0ff */
[----:B------:R-:W0:Y:S04]  /*07d0*/  @!P1 LDC R23, c[0x0][0x39c] ;  /* 0x0000e700ff179b82 */ /* 0x000e280000000800 */
[----:B------:R-:W-:Y:S02]  /*07e0*/  @!P1 IMAD.IADD R11, R19, 0x1, R20 ;  /* 0x00000001130b9824 */ /* 0x000fe400078e0214 */
[----:B--2---:R-:W-:Y:S02]  /*07f0*/  @!P0 IMAD.IADD R13, R10, 0x1, -R21 ;  /* 0x000000010a0d8824 */ /* 0x004fe400078e0a15 */
[----:B------:R-:W-:-:S03]  /*0800*/  @!P1 IMAD.WIDE R10, R11, 0x4, R6 ;  /* 0x000000040b0a9825 */ /* 0x000fc600078e0206 */
[----:B---3--:R-:W-:Y:S01]  /*0810*/  @!P0 VIADDMNMX R13, R15, R8, R13, !PT ;  /* 0x000000080f0d8246 */ /* 0x008fe2000780010d */
[----:B------:R-:W-:-:S03]  /*0820*/  @!P1 IMAD.WIDE R14, R12, 0x4, R10 ;  /* 0x000000040c0e9825 */ /* 0x000fc600078e020a */
[----:B----4-:R-:W-:Y:S01]  /*0830*/  @!P0 VIADDMNMX R13, R18, -R21, R13, !PT ;  /* 0x80000015120d8246 */ /* 0x010fe2000780010d */
[----:B------:R-:W-:-:S04]  /*0840*/  @!P1 IMAD.WIDE R18, R19, 0x4, R4 ;  /* 0x0000000413129825 */ /* 0x000fc800078e0204 */
[----:B------:R1:W-:Y:S04]  /*0850*/  @!P0 STG.E desc[UR6][R2.64+0x4], R13 ;  /* 0x0000040d02008986 */ /* 0x0003e8000c101906 */
[----:B------:R-:W0:Y:S04]  /*0860*/  @!P1 LDG.E R16, desc[UR6][R14.64] ;  /* 0x000000060e109981 */ /* 0x000e28000c1e1900 */
[----:B------:R-:W2:Y:S04]  /*0870*/  @!P1 LDG.E R19, desc[UR6][R18.64] ;  /* 0x0000000612139981 */ /* 0x000ea8000c1e1900 */
[----:B------:R-:W2:Y:S04]  /*0880*/  @!P1 LDG.E R8, desc[UR6][R10.64] ;  /* 0x000000060a089981 */ /* 0x000ea8000c1e1900 */
[----:B------:R3:W4:Y:S01]  /*0890*/  @!P1 LDG.E R17, desc[UR6][R10.64+0x4] ;  /* 0x000004060a119981 */ /* 0x000722000c1e1900 */
[----:B------:R-:W-:-:S02]  /*08a0*/  IADD3 R20, PT, PT, -R12, 0x10, R9 ;  /* 0x000000100c147810 */ /* 0x000fc40007ffe109 */
[----:B------:R-:W-:-:S03]  /*08b0*/  ISETP.GT.U32.AND P0, PT, R0, 0xc, PT ;  /* 0x0000000c0000780c */ /* 0x000fc60003f04070 */
[----:B------:R-:W-:-:S04]  /*08c0*/  VIADD R21, R20, 0xfffffff2 ;  /* 0xfffffff214157836 */ /* 0x000fc80000000000 */
[----:B------:R-:W-:Y:S01]  /*08d0*/  IMAD.WIDE R6, R21, 0x4, R6 ;  /* 0x0000000415067825 */ /* 0x000fe200078e0206 */
[----:B------:R-:W-:-:S03]  /*08e0*/  IADD3 R9, PT, PT, R9, 0x3, RZ ;  /* 0x0000000309097810 */ /* 0x000fc60007ffe0ff */
[----:B-1----:R-:W-:Y:S02]  /*08f0*/  IMAD.WIDE R12, R12, 0x4, R6 ;  /* 0x000000040c0c7825 */ /* 0x002fe400078e0206 */
[----:B---3--:R-:W1:Y:S02]  /*0900*/  @!P0 LDC R11, c[0x0][0x39c] ;  /* 0x0000e700ff0b8b82 */ /* 0x008e640000000800 */
[----:B------:R-:W-:-:S04]  /*0910*/  IMAD.WIDE R4, R9, 0x4, R4 ;  /* 0x0000000409047825 */ /* 0x000fc800078e0204 */
[----:B0-----:R-:W-:-:S05]  /*0920*/  @!P1 IMAD.IADD R16, R16, 0x1, -R23 ;  /* 0x0000000110109824 */ /* 0x001fca00078e0a17 */
[----:B--2---:R-:W-:-:S04]  /*0930*/  @!P1 VIADDMNMX R8, R19, R8, R16, !PT ;  /* 0x0000000813089246 */ /* 0x004fc80007800110 */
[----:B----4-:R-:W-:-:S05]  /*0940*/  @!P1 VIADDMNMX R17, R17, -R23, R8, !PT ;  /* 0x8000001711119246 */ /* 0x010fca0007800108 */
[----:B------:R0:W-:Y:S04]  /*0950*/  @!P1 STG.E desc[UR6][R14.64+0x4], R17 ;  /* 0x000004110e009986 */ /* 0x0001e8000c101906 */
[----:B------:R-:W1:Y:S04]  /*0960*/  @!P0 LDG.E R8, desc[UR6][R12.64] ;  /* 0x000000060c088981 */ /* 0x000e68000c1e1900 */
        /* <DEDUP_REMOVED lines=9> */
[----:B------:R-:W-:Y:S01]  /*0a00*/  ISETP.GT.U32.AND P6, PT, R0, 0x7, PT ;  /* 0x000000070000780c */ /* 0x000fe20003fc4070 */
[----:B-1----:R-:W-:-:S05]  /*0a10*/  @!P0 IMAD.IADD R8, R8, 0x1, -R11 ;  /* 0x0000000108088824 */ /* 0x002fca00078e0a0b */
        /* <DEDUP_REMOVED lines=11> */
[----:B0-----:R-:W4:Y:S01]  /*0ad0*/  LDG.E R9, desc[UR6][R6.64+0x8] ;  /* 0x0000080606097981 */ /* 0x001f22000c1e1900 */
[----:B--2---:R-:W-:-:S05]  /*0ae0*/  VIADD R8, R8, -UR4 ;  /* 0x8000000408087c36 */ /* 0x004fca0008000000 */
[----:B---3--:R-:W-:-:S04]  /*0af0*/  VIADDMNMX R2, R3, R2, R8, !PT ;  /* 0x0000000203027246 */ /* 0x008fc80007800108 */
[----:B----4-:R-:W-:-:S05]  /*0b00*/  VIADDMNMX R9, R9, -UR4, R2, !PT ;  /* 0x8000000409097c46 */ /* 0x010fca000f800102 */
[----:B------:R1:W-:Y:S02]  /*0b10*/  STG.E desc[UR6][R12.64+0x8], R9 ;  /* 0x000008090c007986 */ /* 0x0003e4000c101906 */
.L_x_26:
[----:B------:R-:W-:Y:S05]  /*0b20*/  BSYNC.RECONVERGENT B0 ;  /* 0x0000000000007941 */ /* 0x000fea0003800200 */
.L_x_25:
        /* <DEDUP_REMOVED lines=12> */
.L_x_28:
[----:B------:R-:W-:Y:S05]  /*0bf0*/  BSYNC.RECONVERGENT B0 ;  /* 0x0000000000007941 */ /* 0x000fea0003800200 */
.L_x_27:
        /* <DEDUP_REMOVED lines=12> */
.L_x_30:
[----:B------:R-:W-:Y:S05]  /*0cc0*/  BSYNC.RECONVERGENT B0 ;  /* 0x0000000000007941 */ /* 0x000fea0003800200 */
.L_x_29:
        /* <DEDUP_REMOVED lines=8> */
[----:B----4-:R-:W-:-:S04]  /*0d50*/  IADD3 R8, PT, PT, R8, -UR4, RZ ;  /* 0x8000000408087c10 */ /* 0x010fc8000fffe0ff */
[----:B-----5:R-:W-:-:S04]  /*0d60*/  VIADDMNMX R2, R3, R2, R8, !PT ;  /* 0x0000000203027246 */ /* 0x020fc80007800108 */
[----:B--2---:R-:W-:-:S05]  /*0d70*/  VIADDMNMX R9, R9, -UR4, R2, !PT ;  /* 0x8000000409097c46 */ /* 0x004fca000f800102 */
[----:B------:R4:W-:Y:S02]  /*0d80*/  STG.E desc[UR6][R12.64+0x14], R9 ;  /* 0x000014090c007986 */ /* 0x0009e4000c101906 */
.L_x_32:
[----:B------:R-:W-:Y:S05]  /*0d90*/  BSYNC.RECONVERGENT B0 ;  /* 0x0000000000007941 */ /* 0x000fea0003800200 */
.L_x_31:
        /* <DEDUP_REMOVED lines=8> */
[----:B-----5:R-:W-:-:S05]  /*0e20*/  VIADD R8, R8, -UR4 ;  /* 0x8000000408087c36 */ /* 0x020fca0008000000 */
[----:B------:R-:W-:-:S04]  /*0e30*/  VIADDMNMX R2, R3, R2, R8, !PT ;  /* 0x0000000203027246 */ /* 0x000fc80007800108 */
[----:B--2---:R-:W-:-:S05]  /*0e40*/  VIADDMNMX R9, R9, -UR4, R2, !PT ;  /* 0x8000000409097c46 */ /* 0x004fca000f800102 */
[----:B------:R0:W-:Y:S02]  /*0e50*/  STG.E desc[UR6][R12.64+0x18], R9 ;  /* 0x000018090c007986 */ /* 0x0001e4000c101906 */
.L_x_34:
[----:B------:R-:W-:Y:S05]  /*0e60*/  BSYNC.RECONVERGENT B0 ;  /* 0x0000000000007941 */ /* 0x000fea0003800200 */
.L_x_33:
        /* <DEDUP_REMOVED lines=12> */
.L_x_36:
[----:B------:R-:W-:Y:S05]  /*0f30*/  BSYNC.RECONVERGENT B0 ;  /* 0x0000000000007941 */ /* 0x000fea0003800200 */
.L_x_35:
        /* <DEDUP_REMOVED lines=11> */
.L_x_38:
[----:B------:R-:W-:Y:S05]  /*0ff0*/  BSYNC.RECONVERGENT B0 ;  /* 0x0000000000007941 */ /* 0x000fea0003800200 */
.L_x_37:
        /* <DEDUP_REMOVED lines=11> */
.L_x_40:
[----:B------:R-:W-:Y:S05]  /*10b0*/  BSYNC.RECONVERGENT B0 ;  /* 0x0000000000007941 */ /* 0x000fea0003800200 */
.L_x_39:
        /* <DEDUP_REMOVED lines=11> */
.L_x_42:
[----:B------:R-:W-:Y:S05]  /*1170*/  BSYNC.RECONVERGENT B0 ;  /* 0x0000000000007941 */ /* 0x000fea0003800200 */
.L_x_41:
        /* <DEDUP_REMOVED lines=11> */
.L_x_44:
[----:B------:R-:W-:Y:S05]  /*1230*/  BSYNC.RECONVERGENT B0 ;  /* 0x0000000000007941 */ /* 0x000fea0003800200 */
.L_x_43:
        /* <DEDUP_REMOVED lines=11> */
.L_x_46:
[----:B------:R-:W-:Y:S05]  /*12f0*/  BSYNC.RECONVERGENT B0 ;  /* 0x0000000000007941 */ /* 0x000fea0003800200 */
.L_x_45:
        /* <DEDUP_REMOVED lines=11> */
.L_x_47:
        /* <DEDUP_REMOVED lines=13> */
.L_x_175:


//--------------------- .text._Z20needle_cuda_shared_2PiS_S_iiii --------------------------
	.section	.text._Z20needle_cuda_shared_2PiS_S_iiii,"ax",@progbits
	.align	128
        .global         _Z20needle_cuda_shared_2PiS_S_iiii
        .type           _Z20needle_cuda_shared_2PiS_S_iiii,@function
        .size           _Z20needle_cuda_shared_2PiS_S_iiii,(.L_x_176 - _Z20needle_cuda_shared_2PiS_S_iiii)
        .other          _Z20needle_cuda_shared_2PiS_S_iiii,@"STO_CUDA_ENTRY STV_DEFAULT"
_Z20needle_cuda_shared_2PiS_S_iiii:
.text._Z20needle_cuda_shared_2PiS_S_iiii:
[----:B------:R-:W-:Y:S08]  /*0000*/  LDC R1, c[0x0][0x37c] ;  /* 0x0000df00ff017b82 */ /* 0x000ff00000000800 */
[----:B------:R-:W0:Y:S01]  /*0010*/  S2UR UR4, SR_CTAID.X ;  /* 0x00000000000479c3 */ /* 0x000e220000002500 */
[----:B------:R-:W1:Y:S01]  /*0020*/  LDCU.64 UR6, c[0x0][0x3a0] ;  /* 0x00007400ff0677ac */ /* 0x000e620008000a00 */
[----:B------:R-:W2:Y:S01]  /*0030*/  S2R R0, SR_TID.X ;  /* 0x0000000000007919 */ /* 0x000ea20000002100 */
[----:B------:R-:W3:Y:S01]  /*0040*/  LDCU UR21, c[0x0][0x398] ;  /* 0x00007300ff1577ac */ /* 0x000ee20008000800 */
[----:B------:R-:W4:Y:S01]  /*0050*/  LDCU.64 UR10, c[0x0][0x380] ;  /* 0x00007000ff0a77ac */ /* 0x000f220008000a00 */
[----:B---3--:R-:W-:-:S02]  /*0060*/  USHF.R.S32.HI UR8, URZ, 0x1f, UR21 ;  /* 0x0000001fff087899 */ /* 0x008fc40008011415 */
[----:B------:R-:W-:Y:S01]  /*0070*/  IMAD.U32 R5, RZ, RZ, UR21 ;  /* 0x00000015ff057e24 */ /* 0x000fe2000f8e00ff */
[----:B0-----:R-:W-:Y:S02]  /*0080*/  ULOP3.LUT UR5, URZ, UR4, URZ, 0x33, !UPT ;  /* 0x00000004ff057292 */ /* 0x001fe4000f8e33ff */
[----:B-1----:R-:W-:Y:S02]  /*0090*/  UIADD3 UR4, UPT, UPT, UR7, UR4, -UR6 ;  /* 0x0000000407047290 */ /* 0x002fe4000fffe806 */
[----:B------:R-:W-:Y:S01]  /*00a0*/  UIADD3 UR5, UPT, UPT, UR5, UR7, URZ ;  /* 0x0000000705057290 */ /* 0x000fe2000fffe0ff */
[----:B------:R-:W0:Y:S03]  /*00b0*/  LDCU.64 UR6, c[0x0][0x358] ;  /* 0x00006b00ff0677ac */ /* 0x000e260008000a00 */
[----:B------:R-:W-:Y:S02]  /*00c0*/  UIMAD UR4, UR5, UR21, UR4 ;  /* 0x00000015050472a4 */ /* 0x000fe4000f8e0204 */
[----:B------:R-:W-:-:S02]  /*00d0*/  USHF.L.U32 UR5, UR21, 0x1, URZ ;  /* 0x0000000115057899 */ /* 0x000fc400080006ff */
[----:B------:R-:W-:Y:S02]  /*00e0*/  USHF.L.U32 UR4, UR4, 0x4, URZ ;  /* 0x0000000404047899 */ /* 0x000fe400080006ff */
[----:B------:R-:W-:Y:S02]  /*00f0*/  USHF.L.U32 UR9, UR21, 0x2, URZ ;  /* 0x0000000215097899 */ /* 0x000fe400080006ff */
[----:B------:R-:W-:Y:S02]  /*0100*/  IMAD.U32 R7, RZ, RZ, UR5 ;  /* 0x00000005ff077e24 */ /* 0x000fe4000f8e00ff */
[----:B--2---:R-:W-:-:S05]  /*0110*/  VIADD R15, R0, UR4 ;  /* 0x00000004000f7c36 */ /* 0x004fca0008000000 */
[----:B------:R-:W-:-:S04]  /*0120*/  IADD3 R3, P0, PT, R15, UR21, RZ ;  /* 0x000000150f037c10 */ /* 0x000fc8000ff1e0ff */
[----:B------:R-:W-:Y:S01]  /*0130*/  LEA.HI.X.SX32 R4, R15, UR8, 0x1, P0 ;  /* 0x000000080f047c11 */ /* 0x000fe200080f0eff */
[----:B------:R-:W-:Y:S01]  /*0140*/  UIMAD UR8, UR21, 0x3, URZ ;  /* 0x00000003150878a4 */ /* 0x000fe2000f8e02ff */
[----:B----4-:R-:W-:Y:S01]  /*0150*/  LEA R2, P0, R3, UR10, 0x2 ;  /* 0x0000000a03027c11 */ /* 0x010fe2000f8010ff */
[----:B------:R-:W-:-:S03]  /*0160*/  UIMAD UR10, UR21, 0x5, URZ ;  /* 0x00000005150a78a4 */ /* 0x000fc6000f8e02ff */
[----:B------:R-:W-:Y:S01]  /*0170*/  LEA.HI.X R3, R3, UR11, R4, 0x2, P0 ;  /* 0x0000000b03037c11 */ /* 0x000fe200080f1404 */
[----:B------:R-:W-:Y:S01]  /*0180*/  IMAD.U32 R9, RZ, RZ, UR8 ;  /* 0x00000008ff097e24 */ /* 0x000fe2000f8e00ff */
[----:B------:R-:W-:Y:S01]  /*0190*/  UIMAD UR11, UR21, 0x6, URZ ;  /* 0x00000006150b78a4 */ /* 0x000fe2000f8e02ff */
[----:B------:R-:W-:Y:S02]  /*01a0*/  IMAD.U32 R11, RZ, RZ, UR9 ;  /* 0x00000009ff0b7e24 */ /* 0x000fe4000f8e00ff */
[----:B------:R-:W-:Y:S01]  /*01b0*/  IMAD.WIDE R4, R5, 0x4, R2 ;  /* 0x0000000405047825 */ /* 0x000fe200078e0202 */
[----:B------:R-:W-:-:S03]  /*01c0*/  UIMAD UR12, UR21, 0x7, URZ ;  /* 0x00000007150c78a4 */ /* 0x000fc6000f8e02ff */
[----:B------:R-:W-:Y:S01]  /*01d0*/  IMAD.U32 R13, RZ, RZ, UR10 ;  /* 0x0000000aff0d7e24 */ /* 0x000fe2000f8e00ff */
[----:B0-----:R0:W2:Y:S01]  /*01e0*/  LDG.E R14, desc[UR6][R4.64+0x4] ;  /* 0x00000406040e7981 */ /* 0x0010a2000c1e1900 */
[----:B------:R-:W-:-:S04]  /*01f0*/  IMAD.WIDE R6, R7, 0x4, R2 ;  /* 0x0000000407067825 */ /* 0x000fc800078e0202 */
[--C-:B------:R-:W-:Y:S01]  /*0200*/  IMAD.WIDE R8, R9, 0x4, R2.reuse ;  /* 0x0000000409087825 */ /* 0x100fe200078e0202 */
[----:B------:R1:W3:Y:S03]  /*0210*/  LDG.E R16, desc[UR6][R6.64+0x4] ;  /* 0x0000040606107981 */ /* 0x0002e6000c1e1900 */
[--C-:B0-----:R-:W-:Y:S01]  /*0220*/  IMAD.WIDE R4, R11, 0x4, R2.reuse ;  /* 0x000000040b047825 */ /* 0x101fe200078e0202 */
[----:B------:R0:W4:Y:S03]  /*0230*/  LDG.E R17, desc[UR6][R8.64+0x4] ;  /* 0x0000040608117981 */ /* 0x000126000c1e1900 */
[----:B------:R-:W-:Y:S01]  /*0240*/  IMAD.WIDE R10, R13, 0x4, R2 ;  /* 0x000000040d0a7825 */ /* 0x000fe200078e0202 */
[----:B------:R-:W-:-:S03]  /*0250*/  UIMAD UR19, UR21, 0xe, URZ ;  /* 0x0000000e151378a4 */ /* 0x000fc6000f8e02ff */
[----:B------:R-:W-:Y:S01]  /*0260*/  IMAD.U32 R19, RZ, RZ, UR11 ;  /* 0x0000000bff137e24 */ /* 0x000fe2000f8e00ff */
[----:B------:R-:W-:Y:S01]  /*0270*/  USHF.L.U32 UR13, UR21, 0x3, URZ ;  /* 0x00000003150d7899 */ /* 0x000fe200080006ff */
[----:B------:R-:W-:Y:S01]  /*0280*/  IMAD.U32 R13, RZ, RZ, UR12 ;  /* 0x0000000cff0d7e24 */ /* 0x000fe2000f8e00ff */
[----:B------:R-:W-:Y:S01]  /*0290*/  UIMAD UR17, UR21, 0xc, URZ ;  /* 0x0000000c151178a4 */ /* 0x000fe2000f8e02ff */
[--C-:B-1----:R-:W-:Y:S01]  /*02a0*/  IMAD.WIDE R6, R19, 0x4, R2.reuse ;  /* 0x0000000413067825 */ /* 0x102fe200078e0202 */
[----:B------:R-:W-:Y:S01]  /*02b0*/  UIMAD UR18, UR21, 0xd, URZ ;  /* 0x0000000d151278a4 */ /* 0x000fe2000f8e02ff */
[----:B------:R1:W5:Y:S01]  /*02c0*/  LDG.E R19, desc[UR6][R4.64+0x4] ;  /* 0x0000040604137981 */ /* 0x000362000c1e1900 */
[----:B------:R-:W-:Y:S01]  /*02d0*/  UIMAD UR20, UR21, 0xf, URZ ;  /* 0x0000000f151478a4 */ /* 0x000fe2000f8e02ff */
[----:B0-----:R-:W-:Y:S01]  /*02e0*/  IMAD.WIDE R8, R13, 0x4, R2 ;  /* 0x000000040d087825 */ /* 0x001fe200078e0202 */
[----:B------:R-:W-:Y:S01]  /*02f0*/  UIMAD UR14, UR21, 0x9, URZ ;  /* 0x00000009150e78a4 */ /* 0x000fe2000f8e02ff */
[----:B------:R0:W5:Y:S01]  /*0300*/  LDG.E R18, desc[UR6][R10.64+0x4] ;  /* 0x000004060a127981 */ /* 0x000162000c1e1900 */
[----:B------:R-:W-:-:S02]  /*0310*/  UIMAD UR15, UR21, 0xa, URZ ;  /* 0x0000000a150f78a4 */ /* 0x000fc4000f8e02ff */
[----:B------:R-:W-:Y:S01]  /*0320*/  UIMAD UR16, UR21, 0xb, URZ ;  /* 0x0000000b151078a4 */ /* 0x000fe2000f8e02ff */
[----:B------:R0:W5:Y:S01]  /*0330*/  LDG.E R23, desc[UR6][R6.64+0x4] ;  /* 0x0000040606177981 */ /* 0x000162000c1e1900 */
[----:B------:R-:W-:Y:S01]  /*0340*/  IMAD.U32 R25, RZ, RZ, UR13 ;  /* 0x0000000dff197e24 */ /* 0x000fe2000f8e00ff */
[----:B-1----:R-:W-:Y:S02]  /*0350*/  MOV R5, UR19 ;  /* 0x0000001300057c02 */ /* 0x002fe40008000f00 */
[----:B------:R1:W5:Y:S01]  /*0360*/  LDG.E R21, desc[UR6][R8.64+0x4] ;  /* 0x0000040608157981 */ /* 0x000362000c1e1900 */
[----:B------:R-:W-:Y:S02]  /*0370*/  IMAD.U32 R29, RZ, RZ, UR14 ;  /* 0x0000000eff1d7e24 */ /* 0x000fe4000f8e00ff */
[----:B0-----:R-:W-:Y:S02]  /*0380*/  IMAD.U32 R11, RZ, RZ, UR20 ;  /* 0x00000014ff0b7e24 */ /* 0x001fe4000f8e00ff */
[----:B------:R-:W-:-:S02]  /*0390*/  IMAD.U32 R27, RZ, RZ, UR15 ;  /* 0x0000000fff1b7e24 */ /* 0x000fc4000f8e00ff */
[----:B------:R-:W-:Y:S02]  /*03a0*/  IMAD.U32 R7, RZ, RZ, UR17 ;  /* 0x00000011ff077e24 */ /* 0x000fe4000f8e00ff */
[----:B------:R-:W-:Y:S02]  /*03b0*/  IMAD.U32 R13, RZ, RZ, UR16 ;  /* 0x00000010ff0d7e24 */ /* 0x000fe4000f8e00ff */
[----:B-1----:R-:W-:Y:S02]  /*03c0*/  IMAD.U32 R9, RZ, RZ, UR18 ;  /* 0x00000012ff097e24 */ /* 0x002fe4000f8e00ff */
[----:B------:R-:W-:-:S04]  /*03d0*/  IMAD.WIDE R24, R25, 0x4, R2 ;  /* 0x0000000419187825 */ /* 0x000fc800078e0202 */
[--C-:B------:R-:W-:Y:S01]  /*03e0*/  IMAD.WIDE R6, R7, 0x4, R2.reuse ;  /* 0x0000000407067825 */ /* 0x100fe200078e0202 */
[----:B------:R-:W5:Y:S03]  /*03f0*/  LDG.E R20, desc[UR6][R24.64+0x4] ;  /* 0x0000040618147981 */ /* 0x000f66000c1e1900 */
[--C-:B------:R-:W-:Y:S02]  /*0400*/  IMAD.WIDE R8, R9, 0x4, R2.reuse ;  /* 0x0000000409087825 */ /* 0x100fe400078e0202 */
[----:B------:R-:W5:Y:S02]  /*0410*/  LDG.E R6, desc[UR6][R6.64+0x4] ;  /* 0x0000040606067981 */ /* 0x000f64000c1e1900 */
[--C-:B------:R-:W-:Y:S02]  /*0420*/  IMAD.WIDE R4, R5, 0x4, R2.reuse ;  /* 0x0000000405047825 */ /* 0x100fe400078e0202 */
[----:B------:R-:W5:Y:S02]  /*0430*/  LDG.E R8, desc[UR6][R8.64+0x4] ;  /* 0x0000040608087981 */ /* 0x000f64000c1e1900 */
[----:B------:R-:W-:-:S02]  /*0440*/  IMAD.WIDE R10, R11, 0x4, R2 ;  /* 0x000000040b0a7825 */ /* 0x000fc400078e0202 */
[----:B------:R-:W5:Y:S02]  /*0450*/  LDG.E R4, desc[UR6][R4.64+0x4] ;  /* 0x0000040604047981 */ /* 0x000f64000c1e1900 */
[--C-:B------:R-:W-:Y:S02]  /*0460*/  IMAD.WIDE R28, R29, 0x4, R2.reuse ;  /* 0x000000041d1c7825 */ /* 0x100fe400078e0202 */
[----:B------:R-:W5:Y:S02]  /*0470*/  LDG.E R10, desc[UR6][R10.64+0x4] ;  /* 0x000004060a0a7981 */ /* 0x000f64000c1e1900 */
[--C-:B------:R-:W-:Y:S02]  /*0480*/  IMAD.WIDE R26, R27, 0x4, R2.reuse ;  /* 0x000000041b1a7825 */ /* 0x100fe400078e0202 */
[----:B------:R-:W5:Y:S02]  /*0490*/  LDG.E R22, desc[UR6][R28.64+0x4] ;  /* 0x000004061c167981 */ /* 0x000f64000c1e1900 */
[----:B------:R-:W-:-:S02]  /*04a0*/  IMAD.WIDE R12, R13, 0x4, R2 ;  /* 0x000000040d0c7825 */ /* 0x000fc400078e0202 */
[----:B------:R0:W5:Y:S04]  /*04b0*/  LDG.E R24, desc[UR6][R26.64+0x4] ;  /* 0x000004061a187981 */ /* 0x000168000c1e1900 */
[----:B------:R1:W5:Y:S04]  /*04c0*/  LDG.E R25, desc[UR6][R12.64+0x4] ;  /* 0x000004060c197981 */ /* 0x000368000c1e1900 */
[----:B------:R1:W5:Y:S01]  /*04d0*/  LDG.E R2, desc[UR6][R2.64+0x4] ;  /* 0x0000040602027981 */ /* 0x000362000c1e1900 */
[----:B0-----:R-:W0:Y:S01]  /*04e0*/  S2R R26, SR_CgaCtaId ;  /* 0x00000000001a7919 */ /* 0x001e220000008800 */
[----:B------:R-:W-:Y:S01]  /*04f0*/  MOV R29, 0x400 ;  /* 0x00000400001d7802 */ /* 0x000fe20000000f00 */
[----:B-1----:R-:W1:Y:S04]  /*0500*/  LDC.64 R12, c[0x0][0x388] ;  /* 0x0000e200ff0c7b82 */ /* 0x002e680000000a00 */
[----:B------:R-:W-:Y:S01]  /*0510*/  VIADD R27, R29, 0x484 ;  /* 0x000004841d1b7836 */ /* 0x000fe20000000000 */
[----:B------:R-:W-:Y:S01]  /*0520*/  ISETP.NE.AND P0, PT, R0, RZ, PT ;  /* 0x000000ff0000720c */ /* 0x000fe20003f05270 */
[----:B------:R-:W-:-:S03]  /*0530*/  IMAD.U32 R3, RZ, RZ, UR21 ;  /* 0x00000015ff037e24 */ /* 0x000fc6000f8e00ff */
[----:B0-----:R-:W-:-:S05]  /*0540*/  LEA R27, R26, R27, 0x18 ;  /* 0x0000001b1a1b7211 */ /* 0x001fca00078ec0ff */
[C---:B------:R-:W-:Y:S02]  /*0550*/  IMAD R7, R0.reuse, 0x4, R27 ;  /* 0x0000000400077824 */ /* 0x040fe400078e021b */
[----:B------:R-:W-:-:S04]  /*0560*/  IMAD R3, R0, R3, UR21 ;  /* 0x0000001500037e24 */ /* 0x000fc8000f8e0203 */
[----:B------:R-:W-:Y:S01]  /*0570*/  VIADD R3, R3, UR4 ;  /* 0x0000000403037c36 */ /* 0x000fe20008000000 */
[----:B--2---:R-:W-:Y:S04]  /*0580*/  STS [R7+0x40], R14 ;  /* 0x0000400e07007388 */ /* 0x004fe80000000800 */
[----:B---3--:R-:W-:Y:S04]  /*0590*/  STS [R7+0x80], R16 ;  /* 0x0000801007007388 */ /* 0x008fe80000000800 */
[----:B----4-:R0:W-:Y:S04]  /*05a0*/  STS [R7+0xc0], R17 ;  /* 0x0000c01107007388 */ /* 0x0101e80000000800 */
[----:B-----5:R-:W-:Y:S04]  /*05b0*/  STS [R7+0x100], R19 ;  /* 0x0001001307007388 */ /* 0x020fe80000000800 */
[----:B------:R2:W-:Y:S04]  /*05c0*/  STS [R7+0x140], R18 ;  /* 0x0001401207007388 */ /* 0x0005e80000000800 */
[----:B------:R-:W-:Y:S04]  /*05d0*/  STS [R7+0x180], R23 ;  /* 0x0001801707007388 */ /* 0x000fe80000000800 */
[----:B------:R-:W-:Y:S01]  /*05e0*/  STS [R7+0x1c0], R21 ;  /* 0x0001c01507007388 */ /* 0x000fe20000000800 */
[----:B0-----:R-:W-:-:S03]  /*05f0*/  IMAD.U32 R17, RZ, RZ, UR4 ;  /* 0x00000004ff117e24 */ /* 0x001fc6000f8e00ff */
[----:B------:R-:W-:Y:S04]  /*0600*/  STS [R7+0x200], R20 ;  /* 0x0002001407007388 */ /* 0x000fe80000000800 */
[----:B------:R-:W-:Y:S04]  /*0610*/  STS [R7+0x300], R6 ;  /* 0x0003000607007388 */ /* 0x000fe80000000800 */
[----:B------:R0:W-:Y:S04]  /*0620*/  STS [R7+0x340], R8 ;  /* 0x0003400807007388 */ /* 0x0001e80000000800 */
[----:B------:R-:W-:Y:S04]  /*0630*/  STS [R7+0x380], R4 ;  /* 0x0003800407007388 */ /* 0x000fe80000000800 */
[----:B------:R-:W-:Y:S04]  /*0640*/  STS [R7+0x3c0], R10 ;  /* 0x0003c00a07007388 */ /* 0x000fe80000000800 */
[----:B------:R-:W-:Y:S04]  /*0650*/  STS [R7+0x240], R22 ;  /* 0x0002401607007388 */ /* 0x000fe80000000800 */
[----:B------:R-:W-:Y:S04]  /*0660*/  STS [R7+0x280], R24 ;  /* 0x0002801807007388 */ /* 0x000fe80000000800 */
[----:B------:R-:W-:Y:S04]  /*0670*/  STS [R7+0x2c0], R25 ;  /* 0x0002c01907007388 */ /* 0x000fe80000000800 */
[----:B------:R3:W-:Y:S01]  /*0680*/  STS [R7], R2 ;  /* 0x0000000207007388 */ /* 0x0007e20000000800 */
[--C-:B-1----:R-:W-:Y:S01]  /*0690*/  @!P0 IMAD.WIDE R16, R17, 0x4, R12.reuse ;  /* 0x0000000411108825 */ /* 0x102fe200078e020c */
[----:B------:R-:W-:Y:S03]  /*06a0*/  BAR.SYNC.DEFER_BLOCKING 0x0 ;  /* 0x0000000000007b1d */ /* 0x000fe60000010000 */
[----:B--2---:R-:W-:-:S03]  /*06b0*/  IMAD.WIDE R18, R3, 0x4, R12 ;  /* 0x0000000403127825 */ /* 0x004fc600078e020c */
[----:B------:R-:W2:Y:S04]  /*06c0*/  @!P0 LDG.E R16, desc[UR6][R16.64] ;  /* 0x0000000610108981 */ /* 0x000ea8000c1e1900 */
[----:B------:R-:W4:Y:S01]  /*06d0*/  LDG.E R18, desc[UR6][R18.64] ;  /* 0x0000000612127981 */ /* 0x000f22000c1e1900 */
[----:B------:R-:W-:-:S05]  /*06e0*/  LEA R29, R26, R29, 0x18 ;  /* 0x0000001d1a1d7211 */ /* 0x000fca00078ec0ff */
[C---:B------:R-:W-:Y:S02]  /*06f0*/  IMAD R3, R0.reuse, 0x44, R29 ;  /* 0x0000004400037824 */ /* 0x040fe400078e021d */
[----:B------:R-:W-:Y:S01]  /*0700*/  IMAD.WIDE R12, R15, 0x4, R12 ;  /* 0x000000040f0c7825 */ /* 0x000fe200078e020c */
[----:B--2---:R-:W-:Y:S04]  /*0710*/  @!P0 STS [R29], R16 ;  /* 0x000000101d008388 */ /* 0x004fe80000000800 */
[----:B----4-:R1:W-:Y:S01]  /*0720*/  STS [R3+0x44], R18 ;  /* 0x0000441203007388 */ /* 0x0103e20000000800 */
[----:B------:R-:W-:Y:S06]  /*0730*/  BAR.SYNC.DEFER_BLOCKING 0x0 ;  /* 0x0000000000007b1d */ /* 0x000fec0000010000 */
[----:B------:R-:W2:Y:S01]  /*0740*/  LDG.E R5, desc[UR6][R12.64+0x4] ;  /* 0x000004060c057981 */ /* 0x000ea2000c1e1900 */
[C---:B------:R-:W-:Y:S01]  /*0750*/  ISETP.GT.U32.AND P6, PT, R0.reuse, 0x1, PT ;  /* 0x000000010000780c */ /* 0x040fe20003fc4070 */
[C---:B0-----:R-:W-:Y:S01]  /*0760*/  IMAD R8, R0.reuse, -0x40, R3 ;  /* 0xffffffc000087824 */ /* 0x041fe200078e0203 */
[----:B------:R-:W-:-:S02]  /*0770*/  ISETP.GT.U32.AND P5, PT, R0, 0x2, PT ;  /* 0x000000020000780c */ /* 0x000fc40003fa4070 */
[C---:B------:R-:W-:Y:S02]  /*0780*/  ISETP.GT.U32.AND P4, PT, R0.reuse, 0x3, PT ;  /* 0x000000030000780c */ /* 0x040fe40003f84070 */
[C---:B------:R-:W-:Y:S02]  /*0790*/  ISETP.GT.U32.AND P3, PT, R0.reuse, 0x4, PT ;  /* 0x000000040000780c */ /* 0x040fe40003f64070 */
[----:B---3--:R-:W-:Y:S02]  /*07a0*/  P2R R2, PR, RZ, 0x40 ;  /* 0x00000040ff027803 */ /* 0x008fe40000000000 */
[C---:B------:R-:W-:Y:S01]  /*07b0*/  ISETP.GT.U32.AND P2, PT, R0.reuse, 0x5, PT ;  /* 0x000000050000780c */ /* 0x040fe20003f44070 */
[----:B------:R-:W-:Y:S01]  /*07c0*/  BSSY.RECONVERGENT B0, `(.L_x_48) ;  /* 0x0000015000007945 */ /* 0x000fe20003800200 */
[----:B------:R-:W-:Y:S02]  /*07d0*/  P2R R2, PR, RZ, 0x20 ;  /* 0x00000020ff027803 */ /* 0x000fe40000000000 */
[----:B------:R-:W-:-:S02]  /*07e0*/  ISETP.GT.U32.AND P1, PT, R0, 0x6, PT ;  /* 0x000000060000780c */ /* 0x000fc40003f24070 */
[----:B------:R-:W-:Y:S02]  /*07f0*/  P2R R2, PR, RZ, 0x10 ;  /* 0x00000010ff027803 */ /* 0x000fe40000000000 */
[----:B------:R-:W-:Y:S01]  /*0800*/  P2R R2, PR, RZ, 0x8 ;  /* 0x00000008ff027803 */ /* 0x000fe20000000000 */
[C---:B-1----:R-:W-:Y:S01]  /*0810*/  IMAD R3, R0.reuse, -0x44, R29 ;  /* 0xffffffbc00037824 */ /* 0x042fe200078e021d */
[----:B------:R-:W-:Y:S01]  /*0820*/  P2R R2, PR, RZ, 0x4 ;  /* 0x00000004ff027803 */ /* 0x000fe20000000000 */
[----:B------:R-:W-:Y:S01]  /*0830*/  IMAD R27, R0, -0x40, R27 ;  /* 0xffffffc0001b7824 */ /* 0x000fe200078e021b */
[----:B------:R-:W-:Y:S01]  /*0840*/  P2R R2, PR, RZ, 0x2 ;  /* 0x00000002ff027803 */ /* 0x000fe20000000000 */
[----:B--2---:R0:W-:Y:S01]  /*0850*/  STS [R8+0x4], R5 ;  /* 0x0000040508007388 */ /* 0x0041e20000000800 */
[----:B------:R-:W-:Y:S06]  /*0860*/  BAR.SYNC.DEFER_BLOCKING 0x0 ;  /* 0x0000000000007b1d */ /* 0x000fec0000010000 */
[----:B------:R-:W-:Y:S05]  /*0870*/  @P0 BRA `(.L_x_49) ;  /* 0x0000000000240947 */ /* 0x000fea0003800000 */
[----:B------:R-:W1:Y:S01]  /*0880*/  LDS R4, [R29+0x44] ;  /* 0x000044001d047984 */ /* 0x000e620000000800 */
[----:B------:R-:W1:Y:S03]  /*0890*/  LDCU UR4, c[0x0][0x39c] ;  /* 0x00007380ff0477ac */ /* 0x000e660008000800 */
[----:B------:R-:W-:Y:S04]  /*08a0*/  LDS R2, [R29] ;  /* 0x000000001d027984 */ /* 0x000fe80000000800 */
[----:B0-----:R-:W0:Y:S04]  /*08b0*/  LDS R5, [R7] ;  /* 0x0000000007057984 */ /* 0x001e280000000800 */
[----:B------:R-:W2:Y:S01]  /*08c0*/  LDS R6, [R8+0x4] ;  /* 0x0000040008067984 */ /* 0x000ea20000000800 */
[----:B-1----:R-:W-:-:S05]  /*08d0*/  VIADD R4, R4, -UR4 ;  /* 0x8000000404047c36 */ /* 0x002fca0008000000 */
[----:B0-----:R-:W-:-:S04]  /*08e0*/  VIADDMNMX R5, R5, R2, R4, !PT ;  /* 0x0000000205057246 */ /* 0x001fc80007800104 */
[----:B--2---:R-:W-:-:S05]  /*08f0*/  VIADDMNMX R5, R6, -UR4, R5, !PT ;  /* 0x8000000406057c46 */ /* 0x004fca000f800105 */
[----:B------:R1:W-:Y:S02]  /*0900*/  STS [R8+0x48], R5 ;  /* 0x0000480508007388 */ /* 0x0003e40000000800 */
.L_x_49:
[----:B------:R-:W-:Y:S05]  /*0910*/  BSYNC.RECONVERGENT B0 ;  /* 0x0000000000007941 */ /* 0x000fea0003800200 */
.L_x_48:
[----:B------:R-:W-:Y:S01]  /*0920*/  BAR.SYNC.DEFER_BLOCKING 0x0 ;  /* 0x0000000000007b1d */ /* 0x000fe20000010000 */
[C---:B------:R-:W-:Y:S02]  /*0930*/  IMAD R2, R0.reuse, 0x4, R3 ;  /* 0x0000000400027824 */ /* 0x040fe400078e0203 */
[C---:B------:R-:W-:Y:S02]  /*0940*/  IMAD R7, R0.reuse, -0x40, R7 ;  /* 0xffffffc000077824 */ /* 0x040fe400078e0207 */
[----:B------:R-:W-:Y:S01]  /*0950*/  IMAD R4, R0, 0x4, R27 ;  /* 0x0000000400047824 */ /* 0x000fe200078e021b */
[----:B------:R-:W-:Y:S04]  /*0960*/  BSSY.RECONVERGENT B0, `(.L_x_50) ;  /* 0x000000b000007945 */ /* 0x000fe80003800200 */
[----:B------:R-:W-:Y:S05]  /*0970*/  @P6 BRA `(.L_x_51) ;  /* 0x0000000000246947 */ /* 0x000fea0003800000 */
[----:B------:R-:W2:Y:S01]  /*0980*/  LDS R9, [R2+0x88] ;  /* 0x0000880002097984 */ /* 0x000ea20000000800 */
[----:B------:R-:W2:Y:S03]  /*0990*/  LDCU UR4, c[0x0][0x39c] ;  /* 0x00007380ff0477ac */ /* 0x000ea60008000800 */
[----:B01----:R-:W-:Y:S04]  /*09a0*/  LDS R5, [R2+0x44] ;  /* 0x0000440002057984 */ /* 0x003fe80000000800 */
[----:B------:R-:W0:Y:S04]  /*09b0*/  LDS R6, [R7+0x40] ;  /* 0x0000400007067984 */ /* 0x000e280000000800 */
[----:B------:R-:W1:Y:S01]  /*09c0*/  LDS R10, [R2+0x48] ;  /* 0x00004800020a7984 */ /* 0x000e620000000800 */
[----:B--2---:R-:W-:-:S05]  /*09d0*/  VIADD R9, R9, -UR4 ;  /* 0x8000000409097c36 */ /* 0x004fca0008000000 */
[----:B0-----:R-:W-:-:S04]  /*09e0*/  VIADDMNMX R5, R6, R5, R9, !PT ;  /* 0x0000000506057246 */ /* 0x001fc80007800109 */
[----:B-1----:R-:W-:-:S05]  /*09f0*/  VIADDMNMX R5, R10, -UR4, R5, !PT ;  /* 0x800000040a057c46 */ /* 0x002fca000f800105 */
[----:B------:R2:W-:Y:S02]  /*0a00*/  STS [R2+0x8c], R5 ;  /* 0x00008c0502007388 */ /* 0x0005e40000000800 */
.L_x_51:
[----:B------:R-:W-:Y:S05]  /*0a10*/  BSYNC.RECONVERGENT B0 ;  /* 0x0000000000007941 */ /* 0x000fea0003800200 */
.L_x_50:
[----:B------:R-:W-:Y:S06]  /*0a20*/  BAR.SYNC.DEFER_BLOCKING 0x0 ;  /* 0x0000000000007b1d */ /* 0x000fec0000010000 */
[----:B------:R-:W-:Y:S04]  /*0a30*/  BSSY.RECONVERGENT B0, `(.L_x_52) ;  /* 0x000000b000007945 */ /* 0x000fe80003800200 */
[----:B------:R-:W-:Y:S05]  /*0a40*/  @P5 BRA `(.L_x_53) ;  /* 0x0000000000245947 */ /* 0x000fea0003800000 */
[----:B------:R-:W3:Y:S01]  /*0a50*/  LDS R9, [R2+0xcc] ;  /* 0x0000cc0002097984 */ /* 0x000ee20000000800 */
[----:B------:R-:W3:Y:S03]  /*0a60*/  LDCU UR4, c[0x0][0x39c] ;  /* 0x00007380ff0477ac */ /* 0x000ee60008000800 */
[----:B012---:R-:W-:Y:S04]  /*0a70*/  LDS R5, [R2+0x88] ;  /* 0x0000880002057984 */ /* 0x007fe80000000800 */
[----:B------:R-:W0:Y:S04]  /*0a80*/  LDS R6, [R7+0x80] ;  /* 0x0000800007067984 */ /* 0x000e280000000800 */
[----:B------:R-:W1:Y:S01]  /*0a90*/  LDS R10, [R2+0x8c] ;  /* 0x00008c00020a7984 */ /* 0x000e620000000800 */
[----:B---3--:R-:W-:-:S05]  /*0aa0*/  VIADD R9, R9, -UR4 ;  /* 0x8000000409097c36 */ /* 0x008fca0008000000 */
[----:B0-----:R-:W-:-:S04]  /*0ab0*/  VIADDMNMX R5, R6, R5, R9, !PT ;  /* 0x0000000506057246 */ /* 0x001fc80007800109 */
[----:B-1----:R-:W-:-:S05]  /*0ac0*/  VIADDMNMX R5, R10, -UR4, R5, !PT ;  /* 0x800000040a057c46 */ /* 0x002fca000f800105 */
[----:B------:R3:W-:Y:S02]  /*0ad0*/  STS [R2+0xd0], R5 ;  /* 0x0000d00502007388 */ /* 0x0007e40000000800 */
.L_x_53:
[----:B------:R-:W-:Y:S05]  /*0ae0*/  BSYNC.RECONVERGENT B0 ;  /* 0x0000000000007941 */ /* 0x000fea0003800200 */
.L_x_52:
[----:B------:R-:W-:Y:S06]  /*0af0*/  BAR.SYNC.DEFER_BLOCKING 0x0 ;  /* 0x0000000000007b1d */ /* 0x000fec0000010000 */
[----:B------:R-:W-:Y:S04]  /*0b00*/  BSSY.RECONVERGENT B0, `(.L_x_54) ;  /* 0x000000b000007945 */ /* 0x000fe80003800200 */
[----:B------:R-:W-:Y:S05]  /*0b10*/  @P4 BRA `(.L_x_55) ;  /* 0x0000000000244947 */ /* 0x000fea0003800000 */
[----:B------:R-:W4:Y:S01]  /*0b20*/  LDS R9, [R2+0x110] ;  /* 0x0001100002097984 */ /* 0x000f220000000800 */
[----:B------:R-:W4:Y:S03]  /*0b30*/  LDCU UR4, c[0x0][0x39c] ;  /* 0x00007380ff0477ac */ /* 0x000f260008000800 */
[----:B0123--:R-:W-:Y:S04]  /*0b40*/  LDS R5, [R2+0xcc] ;  /* 0x0000cc0002057984 */ /* 0x00ffe80000000800 */
[----:B------:R-:W0:Y:S04]  /*0b50*/  LDS R6, [R7+0xc0] ;  /* 0x0000c00007067984 */ /* 0x000e280000000800 */
[----:B------:R-:W1:Y:S01]  /*0b60*/  LDS R10, [R2+0xd0] ;  /* 0x0000d000020a7984 */ /* 0x000e620000000800 */
[----:B----4-:R-:W-:-:S04]  /*0b70*/  IADD3 R9, PT, PT, R9, -UR4, RZ ;  /* 0x8000000409097c10 */ /* 0x010fc8000fffe0ff */
[----:B0-----:R-:W-:-:S04]  /*0b80*/  VIADDMNMX R5, R6, R5, R9, !PT ;  /* 0x0000000506057246 */ /* 0x001fc80007800109 */
[----:B-1----:R-:W-:-:S05]  /*0b90*/  VIADDMNMX R5, R10, -UR4, R5, !PT ;  /* 0x800000040a057c46 */ /* 0x002fca000f800105 */
[----:B------:R4:W-:Y:S02]  /*0ba0*/  STS [R2+0x114], R5 ;  /* 0x0001140502007388 */ /* 0x0009e40000000800 */
.L_x_55:
[----:B------:R-:W-:Y:S05]  /*0bb0*/  BSYNC.RECONVERGENT B0 ;  /* 0x0000000000007941 */ /* 0x000fea0003800200 */
.L_x_54:
[----:B------:R-:W-:Y:S06]  /*0bc0*/  BAR.SYNC.DEFER_BLOCKING 0x0 ;  /* 0x0000000000007b1d */ /* 0x000fec0000010000 */
[----:B------:R-:W-:Y:S04]  /*0bd0*/  BSSY.RECONVERGENT B0, `(.L_x_56) ;  /* 0x000000b000007945 */ /* 0x000fe80003800200 */
[----:B------:R-:W-:Y:S05]  /*0be0*/  @P3 BRA `(.L_x_57) ;  /* 0x0000000000243947 */ /* 0x000fea0003800000 */
[----:B------:R-:W5:Y:S01]  /*0bf0*/  LDS R9, [R2+0x154] ;  /* 0x0001540002097984 */ /* 0x000f620000000800 */
[----:B------:R-:W5:Y:S03]  /*0c00*/  LDCU UR4, c[0x0][0x39c] ;  /* 0x00007380ff0477ac */ /* 0x000f660008000800 */
[----:B01234-:R-:W-:Y:S04]  /*0c10*/  LDS R5, [R2+0x110] ;  /* 0x0001100002057984 */ /* 0x01ffe80000000800 */
[----:B------:R-:W0:Y:S04]  /*0c20*/  LDS R6, [R7+0x100] ;  /* 0x0001000007067984 */ /* 0x000e280000000800 */
[----:B------:R-:W1:Y:S01]  /*0c30*/  LDS R10, [R2+0x114] ;  /* 0x00011400020a7984 */ /* 0x000e620000000800 */
[----:B-----5:R-:W-:-:S05]  /*0c40*/  VIADD R9, R9, -UR4 ;  /* 0x8000000409097c36 */ /* 0x020fca0008000000 */
[----:B0-----:R-:W-:-:S04]  /*0c50*/  VIADDMNMX R5, R6, R5, R9, !PT ;  /* 0x0000000506057246 */ /* 0x001fc80007800109 */
[----:B-1----:R-:W-:-:S05]  /*0c60*/  VIADDMNMX R5, R10, -UR4, R5, !PT ;  /* 0x800000040a057c46 */ /* 0x002fca000f800105 */
[----:B------:R0:W-:Y:S02]  /*0c70*/  STS [R2+0x158], R5 ;  /* 0x0001580502007388 */ /* 0x0001e40000000800 */
.L_x_57:
[----:B------:R-:W-:Y:S05]  /*0c80*/  BSYNC.RECONVERGENT B0 ;  /* 0x0000000000007941 */ /* 0x000fea0003800200 */
.L_x_56:
        /* <DEDUP_REMOVED lines=12> */
.L_x_59:
[----:B------:R-:W-:Y:S05]  /*0d50*/  BSYNC.RECONVERGENT B0 ;  /* 0x0000000000007941 */ /* 0x000fea0003800200 */
.L_x_58:
        /* <DEDUP_REMOVED lines=12> */
.L_x_61:
[----:B------:R-:W-:Y:S05]  /*0e20*/  BSYNC.RECONVERGENT B0 ;  /* 0x0000000000007941 */ /* 0x000fea0003800200 */
.L_x_60:
[----:B------:R-:W-:Y:S01]  /*0e30*/  BAR.SYNC.DEFER_BLOCKING 0x0 ;  /* 0x0000000000007b1d */ /* 0x000fe20000010000 */
[----:B------:R-:W-:-:S04]  /*0e40*/  ISETP.GT.U32.AND P1, PT, R0, 0x7, PT ;  /* 0x000000070000780c */ /* 0x000fc80003f24070 */
[----:B01234-:R-:W-:Y:S01]  /*0e50*/  P2R R5, PR, RZ, 0x2 ;  /* 0x00000002ff057803 */ /* 0x01ffe20000000000 */
[----:B------:R-:W-:Y:S08]  /*0e60*/  BSSY.RECONVERGENT B0, `(.L_x_62) ;  /* 0x000000b000007945 */ /* 0x000ff00003800200 */
[----:B------:R-:W-:Y:S05]  /*0e70*/  @P1 BRA `(.L_x_63) ;  /* 0x0000000000241947 */ /* 0x000fea0003800000 */
[----:B------:R-:W0:Y:S01]  /*0e80*/  LDS R9, [R2+0x220] ;  /* 0x0002200002097984 */ /* 0x000e220000000800 */
[----:B------:R-:W0:Y:S03]  /*0e90*/  LDCU UR4, c[0x0][0x39c] ;  /* 0x00007380ff0477ac */ /* 0x000e260008000800 */
[----:B------:R-:W-:Y:S04]  /*0ea0*/  LDS R5, [R2+0x1dc] ;  /* 0x0001dc0002057984 */ /* 0x000fe80000000800 */
[----:B------:R-:W1:Y:S04]  /*0eb0*/  LDS R6, [R7+0x1c0] ;  /* 0x0001c00007067984 */ /* 0x000e680000000800 */
[----:B------:R-:W2:Y:S01]  /*0ec0*/  LDS R10, [R2+0x1e0] ;  /* 0x0001e000020a7984 */ /* 0x000ea20000000800 */
[----:B0-----:R-:W-:-:S05]  /*0ed0*/  VIADD R9, R9, -UR4 ;  /* 0x8000000409097c36 */ /* 0x001fca0008000000 */
[----:B-1----:R-:W-:-:S04]  /*0ee0*/  VIADDMNMX R5, R6, R5, R9, !PT ;  /* 0x0000000506057246 */ /* 0x002fc80007800109 */
[----:B--2---:R-:W-:-:S05]  /*0ef0*/  VIADDMNMX R5, R10, -UR4, R5, !PT ;  /* 0x800000040a057c46 */ /* 0x004fca000f800105 */
[----:B------:R0:W-:Y:S02]  /*0f00*/  STS [R2+0x224], R5 ;  /* 0x0002240502007388 */ /* 0x0001e40000000800 */
.L_x_63:
[----:B------:R-:W-:Y:S05]  /*0f10*/  BSYNC.RECONVERGENT B0 ;  /* 0x0000000000007941 */ /* 0x000fea0003800200 */
.L_x_62:
[----:B------:R-:W-:Y:S01]  /*0f20*/  BAR.SYNC.DEFER_BLOCKING 0x0 ;  /* 0x0000000000007b1d */ /* 0x000fe20000010000 */
[----:B------:R-:W-:-:S04]  /*0f30*/  ISETP.GT.U32.AND P1, PT, R0, 0x8, PT ;  /* 0x000000080000780c */ /* 0x000fc80003f24070 */
[----:B0-----:R-:W-:Y:S01]  /*0f40*/  P2R R5, PR, RZ, 0x2 ;  /* 0x00000002ff057803 */ /* 0x001fe20000000000 */
        /* <DEDUP_REMOVED lines=11> */
.L_x_65:
[----:B------:R-:W-:Y:S05]  /*1000*/  BSYNC.RECONVERGENT B0 ;  /* 0x0000000000007941 */ /* 0x000fea0003800200 */
.L_x_64:
[----:B------:R-:W-:Y:S01]  /*1010*/  BAR.SYNC.DEFER_BLOCKING 0x0 ;  /* 0x0000000000007b1d */ /* 0x000fe20000010000 */
[----:B------:R-:W-:-:S05]  /*1020*/  ISETP.GT.U32.AND P1, PT, R0, 0x9, PT ;  /* 0x000000090000780c */ /* 0x000fca0003f24070 */
[----:B------:R-:W-:Y:S08]  /*1030*/  BSSY.RECONVERGENT B0, `(.L_x_66) ;  /* 0x000000b000007945 */ /* 0x000ff00003800200 */
[----:B------:R-:W-:Y:S05]  /*1040*/  @P1 BRA `(.L_x_67) ;  /* 0x0000000000241947 */ /* 0x000fea0003800000 */
[----:B------:R-:W1:Y:S01]  /*1050*/  LDS R9, [R2+0x2a8] ;  /* 0x0002a80002097984 */ /* 0x000e620000000800 */
[----:B------:R-:W1:Y:S03]  /*1060*/  LDCU UR4, c[0x0][0x39c] ;  /* 0x00007380ff0477ac */ /* 0x000e660008000800 */
[----:B0-----:R-:W-:Y:S04]  /*1070*/  LDS R5, [R2+0x264] ;  /* 0x0002640002057984 */ /* 0x001fe80000000800 */
[----:B------:R-:W0:Y:S04]  /*1080*/  LDS R6, [R7+0x240] ;  /* 0x0002400007067984 */ /* 0x000e280000000800 */
[----:B------:R-:W2:Y:S01]  /*1090*/  LDS R10, [R2+0x268] ;  /* 0x00026800020a7984 */ /* 0x000ea20000000800 */
[----:B-1----:R-:W-:-:S05]  /*10a0*/  VIADD R9, R9, -UR4 ;  /* 0x8000000409097c36 */ /* 0x002fca0008000000 */
[----:B0-----:R-:W-:-:S04]  /*10b0*/  VIADDMNMX R5, R6, R5, R9, !PT ;  /* 0x0000000506057246 */ /* 0x001fc80007800109 */
[----:B--2---:R-:W-:-:S05]  /*10c0*/  VIADDMNMX R5, R10, -UR4, R5, !PT ;  /* 0x800000040a057c46 */ /* 0x004fca000f800105 */
[----:B------:R1:W-:Y:S02]  /*10d0*/  STS [R2+0x2ac], R5 ;  /* 0x0002ac0502007388 */ /* 0x0003e40000000800 */
.L_x_67:
[----:B------:R-:W-:Y:S05]  /*10e0*/  BSYNC.RECONVERGENT B0 ;  /* 0x0000000000007941 */ /* 0x000fea0003800200 */
.L_x_66:
[----:B------:R-:W-:Y:S01]  /*10f0*/  BAR.SYNC.DEFER_BLOCKING 0x0 ;  /* 0x0000000000007b1d */ /* 0x000fe20000010000 */
[----:B------:R-:W-:-:S05]  /*1100*/  ISETP.GT.U32.AND P2, PT, R0, 0xa, PT ;  /* 0x0000000a0000780c */ /* 0x000fca0003f44070 */
[----:B------:R-:W-:Y:S08]  /*1110*/  BSSY.RECONVERGENT B0, `(.L_x_68) ;  /* 0x000000b000007945 */ /* 0x000ff00003800200 */
        /* <DEDUP_REMOVED lines=10> */
.L_x_69:
[----:B------:R-:W-:Y:S05]  /*11c0*/  BSYNC.RECONVERGENT B0 ;  /* 0x0000000000007941 */ /* 0x000fea0003800200 */
.L_x_68:
[----:B------:R-:W-:Y:S01]  /*11d0*/  BAR.SYNC.DEFER_BLOCKING 0x0 ;  /* 0x0000000000007b1d */ /* 0x000fe20000010000 */
[----:B------:R-:W-:-:S05]  /*11e0*/  ISETP.GT.U32.AND P3, PT, R0, 0xb, PT ;  /* 0x0000000b0000780c */ /* 0x000fca0003f64070 */
[----:B------:R-:W-:Y:S08]  /*11f0*/  BSSY.RECONVERGENT B0, `(.L_x_70) ;  /* 0x000000b000007945 */ /* 0x000ff00003800200 */
        /* <DEDUP_REMOVED lines=10> */
.L_x_71:
[----:B------:R-:W-:Y:S05]  /*12a0*/  BSYNC.RECONVERGENT B0 ;  /* 0x0000000000007941 */ /* 0x000fea0003800200 */
.L_x_70:
[----:B------:R-:W-:Y:S01]  /*12b0*/  BAR.SYNC.DEFER_BLOCKING 0x0 ;  /* 0x0000000000007b1d */ /* 0x000fe20000010000 */
[----:B------:R-:W-:-:S05]  /*12c0*/  ISETP.GT.U32.AND P4, PT, R0, 0xc, PT ;  /* 0x0000000c0000780c */ /* 0x000fca0003f84070 */
[----:B------:R-:W-:Y:S08]  /*12d0*/  BSSY.RECONVERGENT B0, `(.L_x_72) ;  /* 0x000000b000007945 */ /* 0x000ff00003800200 */
[----:B------:R-:W-:Y:S05]  /*12e0*/  @P4 BRA `(.L_x_73) ;  /* 0x0000000000244947 */ /* 0x000fea0003800000 */
[----:B------:R-:W4:Y:S01]  /*12f0*/  LDS R9, [R2+0x374] ;  /* 0x0003740002097984 */ /* 0x000f220000000800 */
[----:B------:R-:W4:Y:S03]  /*1300*/  LDCU UR4, c[0x0][0x39c] ;  /* 0x00007380ff0477ac */ /* 0x000f260008000800 */
[----:B0123--:R-:W-:Y:S04]  /*1310*/  LDS R5, [R2+0x330] ;  /* 0x0003300002057984 */ /* 0x00ffe80000000800 */
[----:B------:R-:W0:Y:S04]  /*1320*/  LDS R6, [R7+0x300] ;  /* 0x0003000007067984 */ /* 0x000e280000000800 */
[----:B------:R-:W1:Y:S01]  /*1330*/  LDS R10, [R2+0x334] ;  /* 0x00033400020a7984 */ /* 0x000e620000000800 */
[----:B----4-:R-:W-:-:S05]  /*1340*/  VIADD R9, R9, -UR4 ;  /* 0x8000000409097c36 */ /* 0x010fca0008000000 */
[----:B0-----:R-:W-:-:S04]  /*1350*/  VIADDMNMX R5, R6, R5, R9, !PT ;  /* 0x0000000506057246 */ /* 0x001fc80007800109 */
[----:B-1----:R-:W-:-:S05]  /*1360*/  VIADDMNMX R5, R10, -UR4, R5, !PT ;  /* 0x800000040a057c46 */ /* 0x002fca000f800105 */
[----:B------:R4:W-:Y:S02]  /*1370*/  STS [R2+0x378], R5 ;  /* 0x0003780502007388 */ /* 0x0009e40000000800 */
.L_x_73:
[----:B------:R-:W-:Y:S05]  /*1380*/  BSYNC.RECONVERGENT B0 ;  /* 0x0000000000007941 */ /* 0x000fea0003800200 */
.L_x_72:
[----:B------:R-:W-:Y:S01]  /*1390*/  BAR.SYNC.DEFER_BLOCKING 0x0 ;  /* 0x0000000000007b1d */ /* 0x000fe20000010000 */
[----:B------:R-:W-:-:S05]  /*13a0*/  ISETP.GT.U32.AND P5, PT, R0, 0xd, PT ;  /* 0x0000000d0000780c */ /* 0x000fca0003fa4070 */
[----:B------:R-:W-:Y:S08]  /*13b0*/  BSSY.RECONVERGENT B0, `(.L_x_74) ;  /* 0x000000b000007945 */ /* 0x000ff00003800200 */
        /* <DEDUP_REMOVED lines=10> */
.L_x_75:
[----:B------:R-:W-:Y:S05]  /*1460*/  BSYNC.RECONVERGENT B0 ;  /* 0x0000000000007941 */ /* 0x000fea0003800200 */
.L_x_74:
        /* <DEDUP_REMOVED lines=14> */
.L_x_77:
[----:B------:R-:W-:Y:S05]  /*1550*/  BSYNC.RECONVERGENT B0 ;  /* 0x0000000000007941 */ /* 0x000fea0003800200 */
.L_x_76:
[----:B------:R-:W-:Y:S01]  /*1560*/  BAR.SYNC.DEFER_BLOCKING 0x0 ;  /* 0x0000000000007b1d */ /* 0x000fe20000010000 */
[----:B------:R-:W-:-:S05]  /*1570*/  ISETP.GT.U32.AND P6, PT, R0, 0xf, PT ;  /* 0x0000000f0000780c */ /* 0x000fca0003fc4070 */
[----:B------:R-:W-:Y:S08]  /*1580*/  BSSY.RECONVERGENT B0, `(.L_x_78) ;  /* 0x000000b000007945 */ /* 0x000ff00003800200 */
[----:B------:R-:W-:Y:S05]  /*1590*/  @P6 BRA `(.L_x_79) ;  /* 0x0000000000246947 */ /* 0x000fea0003800000 */
[----:B------:R-:W1:Y:S01]  /*15a0*/  LDS R9, [R2+0x440] ;  /* 0x0004400002097984 */ /* 0x000e620000000800 */
[----:B------:R-:W1:Y:S03]  /*15b0*/  LDCU UR4, c[0x0][0x39c] ;  /* 0x00007380ff0477ac */ /* 0x000e660008000800 */
[----:B------:R-:W-:Y:S04]  /*15c0*/  LDS R6, [R7+0x3c0] ;  /* 0x0003c00007067984 */ /* 0x000fe80000000800 */
[----:B0-----:R-:W0:Y:S04]  /*15d0*/  LDS R5, [R2+0x3fc] ;  /* 0x0003fc0002057984 */ /* 0x001e280000000800 */
[----:B------:R-:W2:Y:S01]  /*15e0*/  LDS R10, [R2+0x400] ;  /* 0x00040000020a7984 */ /* 0x000ea20000000800 */
[----:B-1----:R-:W-:-:S04]  /*15f0*/  IADD3 R9, PT, PT, R9, -UR4, RZ ;  /* 0x8000000409097c10 */ /* 0x002fc8000fffe0ff */
[----:B0-----:R-:W-:-:S04]  /*1600*/  VIADDMNMX R5, R6, R5, R9, !PT ;  /* 0x0000000506057246 */ /* 0x001fc80007800109 */
[----:B--2---:R-:W-:-:S05]  /*1610*/  VIADDMNMX R5, R10, -UR4, R5, !PT ;  /* 0x800000040a057c46 */ /* 0x004fca000f800105 */
[----:B------:R1:W-:Y:S02]  /*1620*/  STS [R2+0x444], R5 ;  /* 0x0004440502007388 */ /* 0x0003e40000000800 */
.L_x_79:
[----:B------:R-:W-:Y:S05]  /*1630*/  BSYNC.RECONVERGENT B0 ;  /* 0x0000000000007941 */ /* 0x000fea0003800200 */
.L_x_78:
        /* <DEDUP_REMOVED lines=13> */
.L_x_81:
[----:B------:R-:W-:Y:S05]  /*1710*/  BSYNC.RECONVERGENT B0 ;  /* 0x0000000000007941 */ /* 0x000fea0003800200 */
.L_x_80:
[----:B------:R-:W-:Y:S06]  /*1720*/  BAR.SYNC.DEFER_BLOCKING 0x0 ;  /* 0x0000000000007b1d */ /* 0x000fec0000010000 */
[----:B------:R-:W-:Y:S04]  /*1730*/  BSSY.RECONVERGENT B0, `(.L_x_82) ;  /* 0x000000b000007945 */ /* 0x000fe80003800200 */
[----:B------:R-:W-:Y:S05]  /*1740*/  @P5 BRA `(.L_x_83) ;  /* 0x0000000000245947 */ /* 0x000fea0003800000 */
[----:B------:R-:W3:Y:S01]  /*1750*/  LDS R7, [R2+0x448] ;  /* 0x0004480002077984 */ /* 0x000ee20000000800 */
[----:B------:R-:W3:Y:S03]  /*1760*/  LDCU UR4, c[0x0][0x39c] ;  /* 0x00007380ff0477ac */ /* 0x000ee60008000800 */
[----:B01----:R-:W-:Y:S04]  /*1770*/  LDS R5, [R2+0x404] ;  /* 0x0004040002057984 */ /* 0x003fe80000000800 */
[----:B------:R-:W0:Y:S04]  /*1780*/  LDS R6, [R4+0x3c8] ;  /* 0x0003c80004067984 */ /* 0x000e280000000800 */
[----:B--2---:R-:W1:Y:S01]  /*1790*/  LDS R9, [R2+0x408] ;  /* 0x0004080002097984 */ /* 0x004e620000000800 */
[----:B---3--:R-:W-:-:S05]  /*17a0*/  VIADD R7, R7, -UR4 ;  /* 0x8000000407077c36 */ /* 0x008fca0008000000 */
[----:B0-----:R-:W-:-:S04]  /*17b0*/  VIADDMNMX R6, R6, R5, R7, !PT ;  /* 0x0000000506067246 */ /* 0x001fc80007800107 */
[----:B-1----:R-:W-:-:S05]  /*17c0*/  VIADDMNMX R9, R9, -UR4, R6, !PT ;  /* 0x8000000409097c46 */ /* 0x002fca000f800106 */
[----:B------:R3:W-:Y:S02]  /*17d0*/  STS [R2+0x44c], R9 ;  /* 0x00044c0902007388 */ /* 0x0007e40000000800 */
.L_x_83:
[----:B------:R-:W-:Y:S05]  /*17e0*/  BSYNC.RECONVERGENT B0 ;  /* 0x0000000000007941 */ /* 0x000fea0003800200 */
.L_x_82:
[----:B------:R-:W-:Y:S06]  /*17f0*/  BAR.SYNC.DEFER_BLOCKING 0x0 ;  /* 0x0000000000007b1d */ /* 0x000fec0000010000 */
[----:B------:R-:W-:Y:S04]  /*1800*/  BSSY.RECONVERGENT B0, `(.L_x_84) ;  /* 0x000000b000007945 */ /* 0x000fe80003800200 */
[----:B------:R-:W-:Y:S05]  /*1810*/  @P4 BRA `(.L_x_85) ;  /* 0x0000000000244947 */ /* 0x000fea0003800000 */
[----:B------:R-:W4:Y:S01]  /*1820*/  LDS R7, [R2+0x44c] ;  /* 0x00044c0002077984 */ /* 0x000f220000000800 */
[----:B------:R-:W4:Y:S03]  /*1830*/  LDCU UR4, c[0x0][0x39c] ;  /* 0x00007380ff0477ac */ /* 0x000f260008000800 */
[----:B01----:R-:W-:Y:S04]  /*1840*/  LDS R5, [R2+0x408] ;  /* 0x0004080002057984 */ /* 0x003fe80000000800 */
[----:B------:R-:W0:Y:S04]  /*1850*/  LDS R6, [R4+0x3cc] ;  /* 0x0003cc0004067984 */ /* 0x000e280000000800 */
[----:B--23--:R-:W1:Y:S01]  /*1860*/  LDS R9, [R2+0x40c] ;  /* 0x00040c0002097984 */ /* 0x00ce620000000800 */
[----:B----4-:R-:W-:-:S05]  /*1870*/  VIADD R7, R7, -UR4 ;  /* 0x8000000407077c36 */ /* 0x010fca0008000000 */
[----:B0-----:R-:W-:-:S04]  /*1880*/  VIADDMNMX R6, R6, R5, R7, !PT ;  /* 0x0000000506067246 */ /* 0x001fc80007800107 */
[----:B-1----:R-:W-:-:S05]  /*1890*/  VIADDMNMX R9, R9, -UR4, R6, !PT ;  /* 0x8000000409097c46 */ /* 0x002fca000f800106 */
[----:B------:R4:W-:Y:S02]  /*18a0*/  STS [R2+0x450], R9 ;  /* 0x0004500902007388 */ /* 0x0009e40000000800 */
.L_x_85:
[----:B------:R-:W-:Y:S05]  /*18b0*/  BSYNC.RECONVERGENT B0 ;  /* 0x0000000000007941 */ /* 0x000fea0003800200 */
.L_x_84:
[----:B------:R-:W-:Y:S06]  /*18c0*/  BAR.SYNC.DEFER_BLOCKING 0x0 ;  /* 0x0000000000007b1d */ /* 0x000fec0000010000 */
[----:B------:R-:W-:Y:S04]  /*18d0*/  BSSY.RECONVERGENT B0, `(.L_x_86) ;  /* 0x000000b000007945 */ /* 0x000fe80003800200 */
[----:B------:R-:W-:Y:S05]  /*18e0*/  @P3 BRA `(.L_x_87) ;  /* 0x0000000000243947 */ /* 0x000fea0003800000 */
[----:B------:R-:W5:Y:S01]  /*18f0*/  LDS R7, [R2+0x450] ;  /* 0x0004500002077984 */ /* 0x000f620000000800 */
[----:B------:R-:W5:Y:S03]  /*1900*/  LDCU UR4, c[0x0][0x39c] ;  /* 0x00007380ff0477ac */ /* 0x000f660008000800 */
[----:B01----:R-:W-:Y:S04]  /*1910*/  LDS R5, [R2+0x40c] ;  /* 0x00040c0002057984 */ /* 0x003fe80000000800 */
[----:B------:R-:W0:Y:S04]  /*1920*/  LDS R6, [R4+0x3d0] ;  /* 0x0003d00004067984 */ /* 0x000e280000000800 */
[----:B--234-:R-:W1:Y:S01]  /*1930*/  LDS R9, [R2+0x410] ;  /* 0x0004100002097984 */ /* 0x01ce620000000800 */
[----:B-----5:R-:W-:-:S05]  /*1940*/  VIADD R7, R7, -UR4 ;  /* 0x8000000407077c36 */ /* 0x020fca0008000000 */
[----:B0-----:R-:W-:-:S04]  /*1950*/  VIADDMNMX R6, R6, R5, R7, !PT ;  /* 0x0000000506067246 */ /* 0x001fc80007800107 */
[----:B-1----:R-:W-:-:S05]  /*1960*/  VIADDMNMX R9, R9, -UR4, R6, !PT ;  /* 0x8000000409097c46 */ /* 0x002fca000f800106 */
[----:B------:R0:W-:Y:S02]  /*1970*/  STS [R2+0x454], R9 ;  /* 0x0004540902007388 */ /* 0x0001e40000000800 */
.L_x_87:
[----:B------:R-:W-:Y:S05]  /*1980*/  BSYNC.RECONVERGENT B0 ;  /* 0x0000000000007941 */ /* 0x000fea0003800200 */
.L_x_86:
        /* <DEDUP_REMOVED lines=12> */
.L_x_89:
[----:B------:R-:W-:Y:S05]  /*1a50*/  BSYNC.RECONVERGENT B0 ;  /* 0x0000000000007941 */ /* 0x000fea0003800200 */
.L_x_88:
        /* <DEDUP_REMOVED lines=12> */
.L_x_91:
[----:B------:R-:W-:Y:S05]  /*1b20*/  BSYNC.RECONVERGENT B0 ;  /* 0x0000000000007941 */ /* 0x000fea0003800200 */
.L_x_90:
[----:B------:R-:W-:Y:S01]  /*1b30*/  BAR.SYNC.DEFER_BLOCKING 0x0 ;  /* 0x0000000000007b1d */ /* 0x000fe20000010000 */
[----:B------:R-:W-:-:S05]  /*1b40*/  ISETP.GT.U32.AND P1, PT, R0, 0x8, PT ;  /* 0x000000080000780c */ /* 0x000fca0003f24070 */
[----:B------:R-:W-:Y:S08]  /*1b50*/  BSSY.RECONVERGENT B0, `(.L_x_92) ;  /* 0x000000b000007945 */ /* 0x000ff00003800200 */
        /* <DEDUP_REMOVED lines=10> */
.L_x_93:
[----:B------:R-:W-:Y:S05]  /*1c00*/  BSYNC.RECONVERGENT B0 ;  /* 0x0000000000007941 */ /* 0x000fea0003800200 */
.L_x_92:
        /* <DEDUP_REMOVED lines=13> */
.L_x_95:
[----:B------:R-:W-:Y:S05]  /*1ce0*/  BSYNC.RECONVERGENT B0 ;  /* 0x0000000000007941 */ /* 0x000fea0003800200 */
.L_x_94:
        /* <DEDUP_REMOVED lines=13> */
.L_x_97:
[----:B------:R-:W-:Y:S05]  /*1dc0*/  BSYNC.RECONVERGENT B0 ;  /* 0x0000000000007941 */ /* 0x000fea0003800200 */
.L_x_96:
        /* <DEDUP_REMOVED lines=13> */
.L_x_99:
[----:B------:R-:W-:Y:S05]  /*1ea0*/  BSYNC.RECONVERGENT B0 ;  /* 0x0000000000007941 */ /* 0x000fea0003800200 */
.L_x_98:
        /* <DEDUP_REMOVED lines=9> */
[----:B-----5:R-:W-:-:S04]  /*1f40*/  IADD3 R7, PT, PT, R7, -UR4, RZ ;  /* 0x8000000407077c10 */ /* 0x020fc8000fffe0ff */
[----:B0-----:R-:W-:-:S04]  /*1f50*/  VIADDMNMX R6, R6, R5, R7, !PT ;  /* 0x0000000506067246 */ /* 0x001fc80007800107 */
[----:B-1----:R-:W-:-:S05]  /*1f60*/  VIADDMNMX R9, R9, -UR4, R6, !PT ;  /* 0x8000000409097c46 */ /* 0x002fca000f800106 */
[----:B------:R0:W-:Y:S02]  /*1f70*/  STS [R2+0x470], R9 ;  /* 0x0004700902007388 */ /* 0x0001e40000000800 */
.L_x_101:
[----:B------:R-:W-:Y:S05]  /*1f80*/  BSYNC.RECONVERGENT B0 ;  /* 0x0000000000007941 */ /* 0x000fea0003800200 */
.L_x_100:
        /* <DEDUP_REMOVED lines=13> */
.L_x_103:
[----:B------:R-:W-:Y:S05]  /*2060*/  BSYNC.RECONVERGENT B0 ;  /* 0x0000000000007941 */ /* 0x000fea0003800200 */
.L_x_102:
        /* <DEDUP_REMOVED lines=13> */
.L_x_105:
[----:B------:R-:W-:Y:S05]  /*2140*/  BSYNC.RECONVERGENT B0 ;  /* 0x0000000000007941 */ /* 0x000fea0003800200 */
.L_x_104:
        /* <DEDUP_REMOVED lines=8> */
[----:B------:R-:W1:Y:S01]  /*21d0*/  LDS R7, [R2+0x438] ;  /* 0x0004380002077984 */ /* 0x000e620000000800 */
[----:B-----5:R-:W-:-:S05]  /*21e0*/  VIADD R6, R6, -UR4 ;  /* 0x8000000406067c36 */ /* 0x020fca0008000000 */
[----:B0-----:R-:W-:-:S04]  /*21f0*/  VIADDMNMX R0, R5, R0, R6, !PT ;  /* 0x0000000005007246 */ /* 0x001fc80007800106 */
[----:B-1----:R-:W-:-:S05]  /*2200*/  VIADDMNMX R7, R7, -UR4, R0, !PT ;  /* 0x8000000407077c46 */ /* 0x002fca000f800100 */
[----:B------:R0:W-:Y:S02]  /*2210*/  STS [R2+0x47c], R7 ;  /* 0x00047c0702007388 */ /* 0x0001e40000000800 */
.L_x_107:
[----:B------:R-:W-:Y:S05]  /*2220*/  BSYNC.RECONVERGENT B0 ;  /* 0x0000000000007941 */ /* 0x000fea0003800200 */
.L_x_106:
[----:B------:R-:W-:Y:S06]  /*2230*/  BAR.SYNC.DEFER_BLOCKING 0x0 ;  /* 0x0000000000007b1d */ /* 0x000fec0000010000 */
[----:B------:R-:W-:Y:S04]  /*2240*/  BSSY.RECONVERGENT B0, `(.L_x_108) ;  /* 0x000000b000007945 */ /* 0x000fe80003800200 */
[----:B------:R-:W-:Y:S05]  /*2250*/  @P0 BRA `(.L_x_109) ;  /* 0x0000000000240947 */ /* 0x000fea0003800000 */
[----:B------:R-:W5:Y:S01]  /*2260*/  LDS R4, [R3+0x47c] ;  /* 0x00047c0003047984 */ /* 0x000f620000000800 */
[----:B------:R-:W5:Y:S03]  /*2270*/  LDCU UR4, c[0x0][0x39c] ;  /* 0x00007380ff0477ac */ /* 0x000f660008000800 */
[----:B------:R-:W-:Y:S04]  /*2280*/  LDS R27, [R27+0x3fc] ;  /* 0x0003fc001b1b7984 */ /* 0x000fe80000000800 */
[----:B------:R-:W2:Y:S04]  /*2290*/  LDS R0, [R3+0x438] ;  /* 0x0004380003007984 */ /* 0x000ea80000000800 */
[----:B01----:R-:W0:Y:S01]  /*22a0*/  LDS R5, [R2+0x43c] ;  /* 0x00043c0002057984 */ /* 0x003e220000000800 */
[----:B-----5:R-:W-:-:S05]  /*22b0*/  VIADD R4, R4, -UR4 ;  /* 0x8000000404047c36 */ /* 0x020fca0008000000 */
[----:B--2---:R-:W-:-:S04]  /*22c0*/  VIADDMNMX R0, R27, R0, R4, !PT ;  /* 0x000000001b007246 */ /* 0x004fc80007800104 */
[----:B0-----:R-:W-:-:S05]  /*22d0*/  VIADDMNMX R5, R5, -UR4, R0, !PT ;  /* 0x8000000405057c46 */ /* 0x001fca000f800100 */
[----:B------:R0:W-:Y:S02]  /*22e0*/  STS [R2+0x480], R5 ;  /* 0x0004800502007388 */ /* 0x0001e40000000800 */
.L_x_109:
[----:B------:R-:W-:Y:S05]  /*22f0*/  BSYNC.RECONVERGENT B0 ;  /* 0x0000000000007941 */ /* 0x000fea0003800200 */
.L_x_108:
[----:B------:R-:W-:Y:S01]  /*2300*/  BAR.SYNC.DEFER_BLOCKING 0x0 ;  /* 0x0000000000007b1d */ /* 0x000fe20000010000 */
[----:B------:R-:W-:Y:S02]  /*2310*/  IMAD.U32 R17, RZ, RZ, UR21 ;  /* 0x00000015ff117e24 */ /* 0x000fe4000f8e00ff */
[----:B------:R-:W-:Y:S02]  /*2320*/  IMAD.U32 R3, RZ, RZ, UR21 ;  /* 0x00000015ff037e24 */ /* 0x000fe4000f8e00ff */
[----:B------:R-:W-:-:S04]  /*2330*/  IMAD.WIDE R16, R17, 0x4, R12 ;  /* 0x0000000411107825 */ /* 0x000fc800078e020c */
[----:B------:R-:W-:Y:S02]  /*2340*/  IMAD.U32 R11, RZ, RZ, UR5 ;  /* 0x00000005ff0b7e24 */ /* 0x000fe4000f8e00ff */
[----:B01234-:R-:W-:-:S04]  /*2350*/  IMAD.WIDE R2, R3, 0x4, R16 ;  /* 0x0000000403027825 */ /* 0x01ffc800078e0210 */
[----:B------:R-:W-:Y:S02]  /*2360*/  IMAD.U32 R13, RZ, RZ, UR8 ;  /* 0x00000008ff0d7e24 */ /* 0x000fe4000f8e00ff */
[----:B------:R-:W-:-:S04]  /*2370*/  IMAD.WIDE R10, R11, 0x4, R16 ;  /* 0x000000040b0a7825 */ /* 0x000fc800078e0210 */
[--C-:B------:R-:W-:Y:S01]  /*2380*/  IMAD.WIDE R12, R13, 0x4, R16.reuse ;  /* 0x000000040d0c7825 */ /* 0x100fe200078e0210 */
[----:B------:R-:W0:Y:S03]  /*2390*/  LDS R5, [R8+0x48] ;  /* 0x0000480008057984 */ /* 0x000e260000000800 */
[----:B------:R-:W-:Y:S02]  /*23a0*/  IMAD.U32 R9, RZ, RZ, UR12 ;  /* 0x0000000cff097e24 */ /* 0x000fe4000f8e00ff */
[----:B------:R-:W-:Y:S01]  /*23b0*/  IMAD.U32 R28, RZ, RZ, UR17 ;  /* 0x00000011ff1c7e24 */ /* 0x000fe2000f8e00ff */
[----:B------:R-:W1:Y:S04]  /*23c0*/  LDS R7, [R8+0x8c] ;  /* 0x00008c0008077984 */ /* 0x000e680000000800 */
[----:B------:R-:W2:Y:S04]  /*23d0*/  LDS R26, [R8+0xd0] ;  /* 0x0000d000081a7984 */ /* 0x000ea80000000800 */
[----:B------:R-:W3:Y:S04]  /*23e0*/  LDS R24, [R8+0x114] ;  /* 0x0001140008187984 */ /* 0x000ee80000000800 */
[----:B------:R-:W4:Y:S04]  /*23f0*/  LDS R15, [R8+0x158] ;  /* 0x00015800080f7984 */ /* 0x000f280000000800 */
[----:B------:R-:W5:Y:S04]  /*2400*/  LDS R14, [R8+0x19c] ;  /* 0x00019c00080e7984 */ /* 0x000f680000000800 */
        /* <DEDUP_REMOVED lines=9> */
[----:B------:R2:W5:Y:S04]  /*24a0*/  LDS R19, [R8+0x444] ;  /* 0x0004440008137984 */ /* 0x0005680000000800 */
[----:B0-----:R0:W-:Y:S04]  /*24b0*/  STG.E desc[UR6][R16.64+0x4], R5 ;  /* 0x0000040510007986 */ /* 0x0011e8000c101906 */
[----:B-1----:R1:W-:Y:S01]  /*24c0*/  STG.E desc[UR6][R2.64+0x4], R7 ;  /* 0x0000040702007986 */ /* 0x0023e2000c101906 */
[----:B--2---:R-:W-:-:S03]  /*24d0*/  IMAD.WIDE R8, R9, 0x4, R16 ;  /* 0x0000000409087825 */ /* 0x004fc600078e0210 */
[----:B------:R2:W-:Y:S01]  /*24e0*/  STG.E desc[UR6][R10.64+0x4], R26 ;  /* 0x0000041a0a007986 */ /* 0x0005e2000c101906 */
[----:B0-----:R-:W-:-:S03]  /*24f0*/  IMAD.U32 R5, RZ, RZ, UR10 ;  /* 0x0000000aff057e24 */ /* 0x001fc6000f8e00ff */
[----:B---3--:R0:W-:Y:S01]  /*2500*/  STG.E desc[UR6][R12.64+0x4], R24 ;  /* 0x000004180c007986 */ /* 0x0081e2000c101906 */
[----:B-1----:R-:W-:Y:S01]  /*2510*/  IMAD.U32 R3, RZ, RZ, UR9 ;  /* 0x00000009ff037e24 */ /* 0x002fe2000f8e00ff */
[----:B------:R-:W-:Y:S01]  /*2520*/  MOV R7, UR11 ;  /* 0x0000000b00077c02 */ /* 0x000fe20008000f00 */
[----:B------:R-:W-:-:S04]  /*2530*/  IMAD.WIDE R4, R5, 0x4, R16 ;  /* 0x0000000405047825 */ /* 0x000fc800078e0210 */
[----:B------:R-:W-:-:S04]  /*2540*/  IMAD.WIDE R2, R3, 0x4, R16 ;  /* 0x0000000403027825 */ /* 0x000fc800078e0210 */
[----:B------:R-:W-:Y:S01]  /*2550*/  IMAD.WIDE R6, R7, 0x4, R16 ;  /* 0x0000000407067825 */ /* 0x000fe200078e0210 */
[----:B----4-:R1:W-:Y:S03]  /*2560*/  STG.E desc[UR6][R2.64+0x4], R15 ;  /* 0x0000040f02007986 */ /* 0x0103e6000c101906 */
[----:B--2---:R-:W-:Y:S01]  /*2570*/  IMAD.U32 R11, RZ, RZ, UR13 ;  /* 0x0000000dff0b7e24 */ /* 0x004fe2000f8e00ff */
[----:B-----5:R2:W-:Y:S01]  /*2580*/  STG.E desc[UR6][R4.64+0x4], R14 ;  /* 0x0000040e04007986 */ /* 0x0205e2000c101906 */
[----:B------:R-:W-:Y:S02]  /*2590*/  IMAD.U32 R10, RZ, RZ, UR14 ;  /* 0x0000000eff0a7e24 */ /* 0x000fe4000f8e00ff */
[----:B0-----:R-:W-:Y:S01]  /*25a0*/  IMAD.U32 R13, RZ, RZ, UR15 ;  /* 0x0000000fff0d7e24 */ /* 0x001fe2000f8e00ff */
[----:B------:R0:W-:Y:S01]  /*25b0*/  STG.E desc[UR6][R6.64+0x4], R20 ;  /* 0x0000041406007986 */ /* 0x0001e2000c101906 */
[----:B------:R-:W-:-:S02]  /*25c0*/  IMAD.U32 R12, RZ, RZ, UR16 ;  /* 0x00000010ff0c7e24 */ /* 0x000fc4000f8e00ff */
[----:B------:R-:W-:Y:S01]  /*25d0*/  IMAD.U32 R26, RZ, RZ, UR19 ;  /* 0x00000013ff1a7e24 */ /* 0x000fe2000f8e00ff */
[----:B------:R3:W-:Y:S01]  /*25e0*/  STG.E desc[UR6][R8.64+0x4], R22 ;  /* 0x0000041608007986 */ /* 0x0007e2000c101906 */
[----:B-1----:R-:W-:-:S04]  /*25f0*/  IMAD.WIDE R2, R11, 0x4, R16 ;  /* 0x000000040b027825 */ /* 0x002fc800078e0210 */
[----:B------:R-:W-:Y:S01]  /*2600*/  IMAD.U32 R15, RZ, RZ, UR18 ;  /* 0x00000012ff0f7e24 */ /* 0x000fe2000f8e00ff */
[----:B------:R-:W-:Y:S01]  /*2610*/  STG.E desc[UR6][R2.64+0x4], R0 ;  /* 0x0000040002007986 */ /* 0x000fe2000c101906 */
[----:B--2---:R-:W-:-:S04]  /*2620*/  IMAD.WIDE R4, R10, 0x4, R16 ;  /* 0x000000040a047825 */ /* 0x004fc800078e0210 */
[--C-:B0-----:R-:W-:Y:S01]  /*2630*/  IMAD.WIDE R6, R13, 0x4, R16.reuse ;  /* 0x000000040d067825 */ /* 0x101fe200078e0210 */
[----:B------:R-:W-:Y:S03]  /*2640*/  STG.E desc[UR6][R4.64+0x4], R27 ;  /* 0x0000041b04007986 */ /* 0x000fe6000c101906 */
[----:B------:R-:W-:Y:S01]  /*2650*/  IMAD.U32 R24, RZ, RZ, UR20 ;  /* 0x00000014ff187e24 */ /* 0x000fe2000f8e00ff */
[----:B------:R-:W-:Y:S01]  /*2660*/  STG.E desc[UR6][R6.64+0x4], R21 ;  /* 0x0000041506007986 */ /* 0x000fe2000c101906 */
[----:B---3--:R-:W-:-:S04]  /*2670*/  IMAD.WIDE R8, R12, 0x4, R16 ;  /* 0x000000040c087825 */ /* 0x008fc800078e0210 */
[--C-:B------:R-:W-:Y:S01]  /*2680*/  IMAD.WIDE R10, R28, 0x4, R16.reuse ;  /* 0x000000041c0a7825 */ /* 0x100fe200078e0210 */
[----:B------:R-:W-:Y:S03]  /*2690*/  STG.E desc[UR6][R8.64+0x4], R18 ;  /* 0x0000041208007986 */ /* 0x000fe6000c101906 */
[--C-:B------:R-:W-:Y:S01]  /*26a0*/  IMAD.WIDE R12, R15, 0x4, R16.reuse ;  /* 0x000000040f0c7825 */ /* 0x100fe200078e0210 */
[----:B------:R-:W-:Y:S03]  /*26b0*/  STG.E desc[UR6][R10.64+0x4], R29 ;  /* 0x0000041d0a007986 */ /* 0x000fe6000c101906 */
[--C-:B------:R-:W-:Y:S01]  /*26c0*/  IMAD.WIDE R14, R26, 0x4, R16.reuse ;  /* 0x000000041a0e7825 */ /* 0x100fe200078e0210 */
[----:B------:R-:W-:Y:S03]  /*26d0*/  STG.E desc[UR6][R12.64+0x4], R25 ;  /* 0x000004190c007986 */ /* 0x000fe6000c101906 */
[----:B------:R-:W-:Y:S01]  /*26e0*/  IMAD.WIDE R16, R24, 0x4, R16 ;  /* 0x0000000418107825 */ /* 0x000fe200078e0210 */
[----:B------:R-:W-:Y:S04]  /*26f0*/  STG.E desc[UR6][R14.64+0x4], R23 ;  /* 0x000004170e007986 */ /* 0x000fe8000c101906 */
[----:B------:R-:W-:Y:S01]  /*2700*/  STG.E desc[UR6][R16.64+0x4], R19 ;  /* 0x0000041310007986 */ /* 0x000fe2000c101906 */
[----:B------:R-:W-:Y:S05]  /*2710*/  EXIT ;  /* 0x000000000000794d */ /* 0x000fea0003800000 */
.L_x_110:
        /* <DEDUP_REMOVED lines=14> */
.L_x_176:


//--------------------- .text._Z20needle_cuda_shared_1PiS_S_iiii --------------------------
	.section	.text._Z20needle_cuda_shared_1PiS_S_iiii,"ax",@progbits
	.align	128
        .global         _Z20needle_cuda_shared_1PiS_S_iiii
        .type           _Z20needle_cuda_shared_1PiS_S_iiii,@function
        .size           _Z20needle_cuda_shared_1PiS_S_iiii,(.L_x_177 - _Z20needle_cuda_shared_1PiS_S_iiii)
        .other          _Z20needle_cuda_shared_1PiS_S_iiii,@"STO_CUDA_ENTRY STV_DEFAULT"
_Z20needle_cuda_shared_1PiS_S_iiii:
.text._Z20needle_cuda_shared_1PiS_S_iiii:
[----:B------:R-:W-:Y:S08]  /*0000*/  LDC R1, c[0x0][0x37c] ;  /* 0x0000df00ff017b82 */ /* 0x000ff00000000800 */
[----:B------:R-:W0:Y:S01]  /*0010*/  S2UR UR5, SR_CTAID.X ;  /* 0x00000000000579c3 */ /* 0x000e220000002500 */
[----:B------:R-:W1:Y:S01]  /*0020*/  LDCU UR6, c[0x0][0x3a0] ;  /* 0x00007400ff0677ac */ /* 0x000e620008000800 */
[----:B------:R-:W2:Y:S01]  /*0030*/  S2R R0, SR_TID.X ;  /* 0x0000000000007919 */ /* 0x000ea20000002100 */
[----:B------:R-:W3:Y:S01]  /*0040*/  LDCU UR21, c[0x0][0x398] ;  /* 0x00007300ff1577ac */ /* 0x000ee20008000800 */
[----:B------:R-:W4:Y:S01]  /*0050*/  LDCU.64 UR10, c[0x0][0x380] ;  /* 0x00007000ff0a77ac */ /* 0x000f220008000a00 */
[----:B---3--:R-:W-:-:S02]  /*0060*/  USHF.R.S32.HI UR8, URZ, 0x1f, UR21 ;  /* 0x0000001fff087899 */ /* 0x008fc40008011415 */
[----:B------:R-:W-:Y:S01]  /*0070*/  IMAD.U32 R5, RZ, RZ, UR21 ;  /* 0x00000015ff057e24 */ /* 0x000fe2000f8e00ff */
[----:B0-----:R-:W-:Y:S02]  /*0080*/  ULOP3.LUT UR4, URZ, UR5, URZ, 0x33, !UPT ;  /* 0x00000005ff047292 */ /* 0x001fe4000f8e33ff */
[----:B------:R-:W-:Y:S02]  /*0090*/  USHF.L.U32 UR9, UR21, 0x2, URZ ;  /* 0x0000000215097899 */ /* 0x000fe400080006ff */
[----:B-1----:R-:W-:Y:S01]  /*00a0*/  UIADD3 UR4, UPT, UPT, UR4, UR6, URZ ;  /* 0x0000000604047290 */ /* 0x002fe2000fffe0ff */
[----:B------:R-:W0:Y:S03]  /*00b0*/  LDCU.64 UR6, c[0x0][0x358] ;  /* 0x00006b00ff0677ac */ /* 0x000e260008000a00 */
[----:B------:R-:W-:Y:S02]  /*00c0*/  UIMAD UR4, UR4, UR21, UR5 ;  /* 0x00000015040472a4 */ /* 0x000fe4000f8e0205 */
[----:B------:R-:W-:-:S02]  /*00d0*/  USHF.L.U32 UR5, UR21, 0x1, URZ ;  /* 0x0000000115057899 */ /* 0x000fc400080006ff */
[----:B------:R-:W-:Y:S01]  /*00e0*/  USHF.L.U32 UR4, UR4, 0x4, URZ ;  /* 0x0000000404047899 */ /* 0x000fe200080006ff */
[----:B------:R-:W-:Y:S01]  /*00f0*/  IMAD.U32 R11, RZ, RZ, UR9 ;  /* 0x00000009ff0b7e24 */ /* 0x000fe2000f8e00ff */
[----:B------:R-:W-:Y:S02]  /*0100*/  UIMAD UR12, UR21, 0x7, URZ ;  /* 0x00000007150c78a4 */ /* 0x000fe4000f8e02ff */
        /* <DEDUP_REMOVED lines=10> */
[----:B------:R-:W-:-:S04]  /*01b0*/  IMAD.WIDE R4, R5, 0x4, R2 ;  /* 0x0000000405047825 */ /* 0x000fc800078e0202 */
        /* <DEDUP_REMOVED lines=116> */
.L_x_112:
[----:B------:R-:W-:Y:S05]  /*0900*/  BSYNC.RECONVERGENT B0 ;  /* 0x0000000000007941 */ /* 0x000fea0003800200 */
.L_x_111:
        /* <DEDUP_REMOVED lines=15> */
.L_x_114:
[----:B------:R-:W-:Y:S05]  /*0a00*/  BSYNC.RECONVERGENT B0 ;  /* 0x0000000000007941 */ /* 0x000fea0003800200 */
.L_x_113:
        /* <DEDUP_REMOVED lines=12> */
.L_x_116:
[----:B------:R-:W-:Y:S05]  /*0ad0*/  BSYNC.RECONVERGENT B0 ;  /* 0x0000000000007941 */ /* 0x000fea0003800200 */
.L_x_115:
        /* <DEDUP_REMOVED lines=12> */
.L_x_118:
[----:B------:R-:W-:Y:S05]  /*0ba0*/  BSYNC.RECONVERGENT B0 ;  /* 0x0000000000007941 */ /* 0x000fea0003800200 */
.L_x_117:
        /* <DEDUP_REMOVED lines=12> */
.L_x_120:
[----:B------:R-:W-:Y:S05]  /*0c70*/  BSYNC.RECONVERGENT B0 ;  /* 0x0000000000007941 */ /* 0x000fea0003800200 */
.L_x_119:
        /* <DEDUP_REMOVED lines=12> */
.L_x_122:
[----:B------:R-:W-:Y:S05]  /*0d40*/  BSYNC.RECONVERGENT B0 ;  /* 0x0000000000007941 */ /* 0x000fea0003800200 */
.L_x_121:
        /* <DEDUP_REMOVED lines=12> */
.L_x_124:
[----:B------:R-:W-:Y:S05]  /*0e10*/  BSYNC.RECONVERGENT B0 ;  /* 0x0000000000007941 */ /* 0x000fea0003800200 */
.L_x_123:
        /* <DEDUP_REMOVED lines=14> */
.L_x_126:
[----:B------:R-:W-:Y:S05]  /*0f00*/  BSYNC.RECONVERGENT B0 ;  /* 0x0000000000007941 */ /* 0x000fea0003800200 */
.L_x_125:
        /* <DEDUP_REMOVED lines=14> */
.L_x_128:
[----:B------:R-:W-:Y:S05]  /*0ff0*/  BSYNC.RECONVERGENT B0 ;  /* 0x0000000000007941 */ /* 0x000fea0003800200 */
.L_x_127:
        /* <DEDUP_REMOVED lines=13> */
.L_x_130:
[----:B------:R-:W-:Y:S05]  /*10d0*/  BSYNC.RECONVERGENT B0 ;  /* 0x0000000000007941 */ /* 0x000fea0003800200 */
.L_x_129:
        /* <DEDUP_REMOVED lines=13> */
.L_x_132:
[----:B------:R-:W-:Y:S05]  /*11b0*/  BSYNC.RECONVERGENT B0 ;  /* 0x0000000000007941 */ /* 0x000fea0003800200 */
.L_x_131:
        /* <DEDUP_REMOVED lines=13> */
.L_x_134:
[----:B------:R-:W-:Y:S05]  /*1290*/  BSYNC.RECONVERGENT B0 ;  /* 0x0000000000007941 */ /* 0x000fea0003800200 */
.L_x_133:
        /* <DEDUP_REMOVED lines=13> */
.L_x_136:
[----:B------:R-:W-:Y:S05]  /*1370*/  BSYNC.RECONVERGENT B0 ;  /* 0x0000000000007941 */ /* 0x000fea0003800200 */
.L_x_135:
        /* <DEDUP_REMOVED lines=13> */
.L_x_138:
[----:B------:R-:W-:Y:S05]  /*1450*/  BSYNC.RECONVERGENT B0 ;  /* 0x0000000000007941 */ /* 0x000fea0003800200 */
.L_x_137:
        /* <DEDUP_REMOVED lines=14> */
.L_x_140:
[----:B------:R-:W-:Y:S05]  /*1540*/  BSYNC.RECONVERGENT B0 ;  /* 0x0000000000007941 */ /* 0x000fea0003800200 */
.L_x_139:
        /* <DEDUP_REMOVED lines=13> */
.L_x_142:
[----:B------:R-:W-:Y:S05]  /*1620*/  BSYNC.RECONVERGENT B0 ;  /* 0x0000000000007941 */ /* 0x000fea0003800200 */
.L_x_141:
        /* <DEDUP_REMOVED lines=13> */
.L_x_144:
[----:B------:R-:W-:Y:S05]  /*1700*/  BSYNC.RECONVERGENT B0 ;  /* 0x0000000000007941 */ /* 0x000fea0003800200 */
.L_x_143:
        /* <DEDUP_REMOVED lines=12> */
.L_x_146:
[----:B------:R-:W-:Y:S05]  /*17d0*/  BSYNC.RECONVERGENT B0 ;  /* 0x0000000000007941 */ /* 0x000fea0003800200 */
.L_x_145:
        /* <DEDUP_REMOVED lines=12> */
.L_x_148:
[----:B------:R-:W-:Y:S05]  /*18a0*/  BSYNC.RECONVERGENT B0 ;  /* 0x0000000000007941 */ /* 0x000fea0003800200 */
.L_x_147:
        /* <DEDUP_REMOVED lines=12> */
.L_x_150:
[----:B------:R-:W-:Y:S05]  /*1970*/  BSYNC.RECONVERGENT B0 ;  /* 0x0000000000007941 */ /* 0x000fea0003800200 */
.L_x_149:
        /* <DEDUP_REMOVED lines=12> */
.L_x_152:
[----:B------:R-:W-:Y:S05]  /*1a40*/  BSYNC.RECONVERGENT B0 ;  /* 0x0000000000007941 */ /* 0x000fea0003800200 */
.L_x_151:
        /* <DEDUP_REMOVED lines=12> */
.L_x_154:
[----:B------:R-:W-:Y:S05]  /*1b10*/  BSYNC.RECONVERGENT B0 ;  /* 0x0000000000007941 */ /* 0x000fea0003800200 */
.L_x_153:
        /* <DEDUP_REMOVED lines=13> */
.L_x_156:
[----:B------:R-:W-:Y:S05]  /*1bf0*/  BSYNC.RECONVERGENT B0 ;  /* 0x0000000000007941 */ /* 0x000fea0003800200 */
.L_x_155:
        /* <DEDUP_REMOVED lines=13> */
.L_x_158:
[----:B------:R-:W-:Y:S05]  /*1cd0*/  BSYNC.RECONVERGENT B0 ;  /* 0x0000000000007941 */ /* 0x000fea0003800200 */
.L_x_157:
        /* <DEDUP_REMOVED lines=13> */
.L_x_160:
[----:B------:R-:W-:Y:S05]  /*1db0*/  BSYNC.RECONVERGENT B0 ;  /* 0x0000000000007941 */ /* 0x000fea0003800200 */
.L_x_159:
        /* <DEDUP_REMOVED lines=13> */
.L_x_162:
[----:B------:R-:W-:Y:S05]  /*1e90*/  BSYNC.RECONVERGENT B0 ;  /* 0x0000000000007941 */ /* 0x000fea0003800200 */
.L_x_161:
        /* <DEDUP_REMOVED lines=13> */
.L_x_164:
[----:B------:R-:W-:Y:S05]  /*1f70*/  BSYNC.RECONVERGENT B0 ;  /* 0x0000000000007941 */ /* 0x000fea0003800200 */
.L_x_163:
        /* <DEDUP_REMOVED lines=13> */
.L_x_166:
[----:B------:R-:W-:Y:S05]  /*2050*/  BSYNC.RECONVERGENT B0 ;  /* 0x0000000000007941 */ /* 0x000fea0003800200 */
.L_x_165:
        /* <DEDUP_REMOVED lines=13> */
.L_x_168:
[----:B------:R-:W-:Y:S05]  /*2130*/  BSYNC.RECONVERGENT B0 ;  /* 0x0000000000007941 */ /* 0x000fea0003800200 */
.L_x_167:
        /* <DEDUP_REMOVED lines=13> */
.L_x_170:
[----:B------:R-:W-:Y:S05]  /*2210*/  BSYNC.RECONVERGENT B0 ;  /* 0x0000000000007941 */ /* 0x000fea0003800200 */
.L_x_169:
        /* <DEDUP_REMOVED lines=12> */
.L_x_172:
[----:B------:R-:W-:Y:S05]  /*22e0*/  BSYNC.RECONVERGENT B0 ;  /* 0x0000000000007941 */ /* 0x000fea0003800200 */
.L_x_171:
        /* <DEDUP_REMOVED lines=66> */
.L_x_173:
        /* <DEDUP_REMOVED lines=15> */
.L_x_177:


//--------------------- .nv.shared.reserved.0     --------------------------
	.section	.nv.shared.reserved.0,"aw",@nobits
	.weak		__nv_reservedSMEM_offset_0_alias
	.size		__nv_reservedSMEM_offset_0_alias, 0, 64
	.other		__nv_reservedSMEM_offset_0_alias,@"STO_CUDA_RESERVED_SHARED STV_DEFAULT"
__nv_reservedSMEM_offset_0_alias:
	.zero		0
	.zero		64


//--------------------- .nv.shared._Z20needle_cuda_shared_2PiS_S_iiii --------------------------
	.section	.nv.shared._Z20needle_cuda_shared_2PiS_S_iiii,"aw",@nobits
	.sectionflags	@""
	.align	4
.nv.shared._Z20needle_cuda_shared_2PiS_S_iiii:
	.zero		3204


//--------------------- .nv.shared._Z20needle_cuda_shared_1PiS_S_iiii --------------------------
	.section	.nv.shared._Z20needle_cuda_shared_1PiS_S_iiii,"aw",@nobits
	.sectionflags	@""
	.align	4
.nv.shared._Z20needle_cuda_shared_1PiS_S_iiii:
	.zero		3204


//--------------------- .nv.constant0._Z19needle_cuda_plain_2PiS_S_iiii --------------------------
	.section	.nv.constant0._Z19needle_cuda_plain_2PiS_S_iiii,"a",@progbits
	.sectionflags	@""
	.align	4
.nv.constant0._Z19needle_cuda_plain_2PiS_S_iiii:
	.zero		936


//--------------------- .nv.constant0._Z19needle_cuda_plain_1PiS_S_iiii --------------------------
	.section	.nv.constant0._Z19needle_cuda_plain_1PiS_S_iiii,"a",@progbits
	.sectionflags	@""
	.align	4
.nv.constant0._Z19needle_cuda_plain_1PiS_S_iiii:
	.zero		936


//--------------------- .nv.constant0._Z20needle_cuda_shared_2PiS_S_iiii --------------------------
	.section	.nv.constant0._Z20needle_cuda_shared_2PiS_S_iiii,"a",@progbits
	.sectionflags	@""
	.align	4
.nv.constant0._Z20needle_cuda_shared_2PiS_S_iiii:
	.zero		936


//--------------------- .nv.constant0._Z20needle_cuda_shared_1PiS_S_iiii --------------------------
	.section	.nv.constant0._Z20needle_cuda_shared_1PiS_S_iiii,"a",@progbits
	.sectionflags	@""
	.align	4
.nv.constant0._Z20needle_cuda_shared_1PiS_S_iiii:
	.zero		936


//--------------------- SYMBOLS --------------------------

	.type		.nv.reservedSmem.offset0,@object
	.size		.nv.reservedSmem.offset0,0x4
	.type		.nv.reservedSmem.cap,@object
	.size		.nv.reservedSmem.cap,0x4
